//
// Generated by NVIDIA NVVM Compiler
//
// Compiler Build ID: CL-36424714
// Cuda compilation tools, release 13.0, V13.0.88
// Based on NVVM 20.0.0
//

.version 9.0
.target sm_100
.address_size 64

	// .globl	_Z13divIntByFloatPKiPffi

.visible .entry _Z13divIntByFloatPKiPffi(
	.param .u64 .ptr .align 1 _Z13divIntByFloatPKiPffi_param_0,
	.param .u64 .ptr .align 1 _Z13divIntByFloatPKiPffi_param_1,
	.param .f32 _Z13divIntByFloatPKiPffi_param_2,
	.param .u32 _Z13divIntByFloatPKiPffi_param_3
)
{
	.reg .pred 	%p<2>;
	.reg .b32 	%r<19>;
	.reg .b32 	%f<4>;
	.reg .b64 	%rd<8>;

	ld.param.u64 	%rd1, [_Z13divIntByFloatPKiPffi_param_0];
	ld.param.u64 	%rd2, [_Z13divIntByFloatPKiPffi_param_1];
	ld.param.f32 	%f1, [_Z13divIntByFloatPKiPffi_param_2];
	ld.param.u32 	%r2, [_Z13divIntByFloatPKiPffi_param_3];
	mov.u32 	%r3, %ctaid.x;
	mov.u32 	%r4, %ctaid.y;
	mov.u32 	%r5, %nctaid.x;
	mov.u32 	%r6, %ctaid.z;
	mov.u32 	%r7, %nctaid.y;
	mad.lo.s32 	%r8, %r6, %r7, %r4;
	mad.lo.s32 	%r9, %r8, %r5, %r3;
	mov.u32 	%r10, %ntid.x;
	mov.u32 	%r11, %ntid.y;
	mov.u32 	%r12, %ntid.z;
	mov.u32 	%r13, %tid.x;
	mov.u32 	%r14, %tid.y;
	mov.u32 	%r15, %tid.z;
	mad.lo.s32 	%r16, %r9, %r12, %r15;
	mad.lo.s32 	%r17, %r16, %r11, %r14;
	mad.lo.s32 	%r1, %r17, %r10, %r13;
	setp.ge.s32 	%p1, %r1, %r2;
	@%p1 bra 	$L__BB0_2;
	cvta.to.global.u64 	%rd3, %rd1;
	cvta.to.global.u64 	%rd4, %rd2;
	mul.wide.s32 	%rd5, %r1, 4;
	add.s64 	%rd6, %rd3, %rd5;
	ld.global.u32 	%r18, [%rd6];
	cvt.rn.f32.s32 	%f2, %r18;
	div.rn.f32 	%f3, %f2, %f1;
	add.s64 	%rd7, %rd4, %rd5;
	st.global.f32 	[%rd7], %f3;
$L__BB0_2:
	ret;

}
	// .globl	_Z8divFloatPffi
.visible .entry _Z8divFloatPffi(
	.param .u64 .ptr .align 1 _Z8divFloatPffi_param_0,
	.param .f32 _Z8divFloatPffi_param_1,
	.param .u32 _Z8divFloatPffi_param_2
)
{
	.reg .pred 	%p<2>;
	.reg .b32 	%r<18>;
	.reg .b32 	%f<4>;
	.reg .b64 	%rd<5>;

	ld.param.u64 	%rd1, [_Z8divFloatPffi_param_0];
	ld.param.f32 	%f1, [_Z8divFloatPffi_param_1];
	ld.param.u32 	%r2, [_Z8divFloatPffi_param_2];
	mov.u32 	%r3, %ctaid.x;
	mov.u32 	%r4, %ctaid.y;
	mov.u32 	%r5, %nctaid.x;
	mov.u32 	%r6, %ctaid.z;
	mov.u32 	%r7, %nctaid.y;
	mad.lo.s32 	%r8, %r6, %r7, %r4;
	mad.lo.s32 	%r9, %r8, %r5, %r3;
	mov.u32 	%r10, %ntid.x;
	mov.u32 	%r11, %ntid.y;
	mov.u32 	%r12, %ntid.z;
	mov.u32 	%r13, %tid.x;
	mov.u32 	%r14, %tid.y;
	mov.u32 	%r15, %tid.z;
	mad.lo.s32 	%r16, %r9, %r12, %r15;
	mad.lo.s32 	%r17, %r16, %r11, %r14;
	mad.lo.s32 	%r1, %r17, %r10, %r13;
	setp.ge.s32 	%p1, %r1, %r2;
	@%p1 bra 	$L__BB1_2;
	cvta.to.global.u64 	%rd2, %rd1;
	mul.wide.s32 	%rd3, %r1, 4;
	add.s64 	%rd4, %rd2, %rd3;
	ld.global.f32 	%f2, [%rd4];
	div.rn.f32 	%f3, %f2, %f1;
	st.global.f32 	[%rd4], %f3;
$L__BB1_2:
	ret;

}
	// .globl	_Z7multIntPiii
.visible .entry _Z7multIntPiii(
	.param .u64 .ptr .align 1 _Z7multIntPiii_param_0,
	.param .u32 _Z7multIntPiii_param_1,
	.param .u32 _Z7multIntPiii_param_2
)
{
	.reg .pred 	%p<2>;
	.reg .b32 	%r<21>;
	.reg .b64 	%rd<5>;

	ld.param.u64 	%rd1, [_Z7multIntPiii_param_0];
	ld.param.u32 	%r2, [_Z7multIntPiii_param_1];
	ld.param.u32 	%r3, [_Z7multIntPiii_param_2];
	mov.u32 	%r4, %ctaid.x;
	mov.u32 	%r5, %ctaid.y;
	mov.u32 	%r6, %nctaid.x;
	mov.u32 	%r7, %ctaid.z;
	mov.u32 	%r8, %nctaid.y;
	mad.lo.s32 	%r9, %r7, %r8, %r5;
	mad.lo.s32 	%r10, %r9, %r6, %r4;
	mov.u32 	%r11, %ntid.x;
	mov.u32 	%r12, %ntid.y;
	mov.u32 	%r13, %ntid.z;
	mov.u32 	%r14, %tid.x;
	mov.u32 	%r15, %tid.y;
	mov.u32 	%r16, %tid.z;
	mad.lo.s32 	%r17, %r10, %r13, %r16;
	mad.lo.s32 	%r18, %r17, %r12, %r15;
	mad.lo.s32 	%r1, %r18, %r11, %r14;
	setp.ge.s32 	%p1, %r1, %r3;
	@%p1 bra 	$L__BB2_2;
	cvta.to.global.u64 	%rd2, %rd1;
	mul.wide.s32 	%rd3, %r1, 4;
	add.s64 	%rd4, %rd2, %rd3;
	ld.global.u32 	%r19, [%rd4];
	mul.lo.s32 	%r20, %r19, %r2;
	st.global.u32 	[%rd4], %r20;
$L__BB2_2:
	ret;

}
	// .globl	_Z7squaredPKfPfi
.visible .entry _Z7squaredPKfPfi(
	.param .u64 .ptr .align 1 _Z7squaredPKfPfi_param_0,
	.param .u64 .ptr .align 1 _Z7squaredPKfPfi_param_1,
	.param .u32 _Z7squaredPKfPfi_param_2
)
{
	.reg .pred 	%p<2>;
	.reg .b32 	%r<18>;
	.reg .b32 	%f<3>;
	.reg .b64 	%rd<8>;

	ld.param.u64 	%rd1, [_Z7squaredPKfPfi_param_0];
	ld.param.u64 	%rd2, [_Z7squaredPKfPfi_param_1];
	ld.param.u32 	%r2, [_Z7squaredPKfPfi_param_2];
	mov.u32 	%r3, %ctaid.x;
	mov.u32 	%r4, %ctaid.y;
	mov.u32 	%r5, %nctaid.x;
	mov.u32 	%r6, %ctaid.z;
	mov.u32 	%r7, %nctaid.y;
	mad.lo.s32 	%r8, %r6, %r7, %r4;
	mad.lo.s32 	%r9, %r8, %r5, %r3;
	mov.u32 	%r10, %ntid.x;
	mov.u32 	%r11, %ntid.y;
	mov.u32 	%r12, %ntid.z;
	mov.u32 	%r13, %tid.x;
	mov.u32 	%r14, %tid.y;
	mov.u32 	%r15, %tid.z;
	mad.lo.s32 	%r16, %r9, %r12, %r15;
	mad.lo.s32 	%r17, %r16, %r11, %r14;
	mad.lo.s32 	%r1, %r17, %r10, %r13;
	setp.ge.s32 	%p1, %r1, %r2;
	@%p1 bra 	$L__BB3_2;
	cvta.to.global.u64 	%rd3, %rd1;
	cvta.to.global.u64 	%rd4, %rd2;
	mul.wide.s32 	%rd5, %r1, 4;
	add.s64 	%rd6, %rd3, %rd5;
	ld.global.f32 	%f1, [%rd6];
	mul.f32 	%f2, %f1, %f1;
	add.s64 	%rd7, %rd4, %rd5;
	st.global.f32 	[%rd7], %f2;
$L__BB3_2:
	ret;

}
	// .globl	_Z8decimatePKfPfii
.visible .entry _Z8decimatePKfPfii(
	.param .u64 .ptr .align 1 _Z8decimatePKfPfii_param_0,
	.param .u64 .ptr .align 1 _Z8decimatePKfPfii_param_1,
	.param .u32 _Z8decimatePKfPfii_param_2,
	.param .u32 _Z8decimatePKfPfii_param_3
)
{
	.reg .pred 	%p<2>;
	.reg .b32 	%r<20>;
	.reg .b32 	%f<2>;
	.reg .b64 	%rd<9>;

	ld.param.u64 	%rd1, [_Z8decimatePKfPfii_param_0];
	ld.param.u64 	%rd2, [_Z8decimatePKfPfii_param_1];
	ld.param.u32 	%r3, [_Z8decimatePKfPfii_param_2];
	ld.param.u32 	%r4, [_Z8decimatePKfPfii_param_3];
	mov.u32 	%r5, %ctaid.x;
	mov.u32 	%r6, %ctaid.y;
	mov.u32 	%r7, %nctaid.x;
	mov.u32 	%r8, %ctaid.z;
	mov.u32 	%r9, %nctaid.y;
	mad.lo.s32 	%r10, %r8, %r9, %r6;
	mad.lo.s32 	%r11, %r10, %r7, %r5;
	mov.u32 	%r12, %ntid.x;
	mov.u32 	%r13, %ntid.y;
	mov.u32 	%r14, %ntid.z;
	mov.u32 	%r15, %tid.x;
	mov.u32 	%r16, %tid.y;
	mov.u32 	%r17, %tid.z;
	mad.lo.s32 	%r18, %r11, %r14, %r17;
	mad.lo.s32 	%r19, %r18, %r13, %r16;
	mad.lo.s32 	%r1, %r19, %r12, %r15;
	mul.lo.s32 	%r2, %r1, %r3;
	setp.ge.s32 	%p1, %r2, %r4;
	@%p1 bra 	$L__BB4_2;
	cvta.to.global.u64 	%rd3, %rd1;
	cvta.to.global.u64 	%rd4, %rd2;
	mul.wide.s32 	%rd5, %r2, 4;
	add.s64 	%rd6, %rd3, %rd5;
	ld.global.f32 	%f1, [%rd6];
	mul.wide.s32 	%rd7, %r1, 4;
	add.s64 	%rd8, %rd4, %rd7;
	st.global.f32 	[%rd8], %f1;
$L__BB4_2:
	ret;

}
	// .globl	_Z3sumPfii
.visible .entry _Z3sumPfii(
	.param .u64 .ptr .align 1 _Z3sumPfii_param_0,
	.param .u32 _Z3sumPfii_param_1,
	.param .u32 _Z3sumPfii_param_2
)
{
	.reg .pred 	%p<2>;
	.reg .b32 	%r<21>;
	.reg .b32 	%f<4>;
	.reg .b64 	%rd<7>;

	ld.param.u64 	%rd1, [_Z3sumPfii_param_0];
	ld.param.u32 	%r2, [_Z3sumPfii_param_1];
	ld.param.u32 	%r3, [_Z3sumPfii_param_2];
	mov.u32 	%r4, %ctaid.x;
	mov.u32 	%r5, %ctaid.y;
	mov.u32 	%r6, %nctaid.x;
	mov.u32 	%r7, %ctaid.z;
	mov.u32 	%r8, %nctaid.y;
	mad.lo.s32 	%r9, %r7, %r8, %r5;
	mad.lo.s32 	%r10, %r9, %r6, %r4;
	mov.u32 	%r11, %ntid.x;
	mov.u32 	%r12, %ntid.y;
	mov.u32 	%r13, %ntid.z;
	mov.u32 	%r14, %tid.x;
	mov.u32 	%r15, %tid.y;
	mov.u32 	%r16, %tid.z;
	mad.lo.s32 	%r17, %r10, %r13, %r16;
	mad.lo.s32 	%r18, %r17, %r12, %r15;
	mad.lo.s32 	%r1, %r18, %r11, %r14;
	mad.lo.s32 	%r19, %r2, %r1, %r2;
	setp.ge.s32 	%p1, %r19, %r3;
	@%p1 bra 	$L__BB5_2;
	cvta.to.global.u64 	%rd2, %rd1;
	mul.lo.s32 	%r20, %r1, %r2;
	mul.wide.s32 	%rd3, %r20, 4;
	add.s64 	%rd4, %rd2, %rd3;
	ld.global.f32 	%f1, [%rd4];
	mul.wide.s32 	%rd5, %r2, 4;
	add.s64 	%rd6, %rd4, %rd5;
	ld.global.f32 	%f2, [%rd6];
	add.f32 	%f3, %f1, %f2;
	st.global.f32 	[%rd4], %f3;
$L__BB5_2:
	ret;

}
	// .globl	_Z7maxPoolPKiPii
.visible .entry _Z7maxPoolPKiPii(
	.param .u64 .ptr .align 1 _Z7maxPoolPKiPii_param_0,
	.param .u64 .ptr .align 1 _Z7maxPoolPKiPii_param_1,
	.param .u32 _Z7maxPoolPKiPii_param_2
)
{
	.reg .pred 	%p<2>;
	.reg .b32 	%r<22>;
	.reg .b64 	%rd<9>;

	ld.param.u64 	%rd1, [_Z7maxPoolPKiPii_param_0];
	ld.param.u64 	%rd2, [_Z7maxPoolPKiPii_param_1];
	ld.param.u32 	%r2, [_Z7maxPoolPKiPii_param_2];
	mov.u32 	%r3, %ctaid.x;
	mov.u32 	%r4, %ctaid.y;
	mov.u32 	%r5, %nctaid.x;
	mov.u32 	%r6, %ctaid.z;
	mov.u32 	%r7, %nctaid.y;
	mad.lo.s32 	%r8, %r6, %r7, %r4;
	mad.lo.s32 	%r9, %r8, %r5, %r3;
	mov.u32 	%r10, %ntid.x;
	mov.u32 	%r11, %ntid.y;
	mov.u32 	%r12, %ntid.z;
	mov.u32 	%r13, %tid.x;
	mov.u32 	%r14, %tid.y;
	mov.u32 	%r15, %tid.z;
	mad.lo.s32 	%r16, %r9, %r12, %r15;
	mad.lo.s32 	%r17, %r16, %r11, %r14;
	mad.lo.s32 	%r1, %r17, %r10, %r13;
	setp.ge.s32 	%p1, %r1, %r2;
	@%p1 bra 	$L__BB6_2;
	cvta.to.global.u64 	%rd3, %rd1;
	cvta.to.global.u64 	%rd4, %rd2;
	shl.b32 	%r18, %r1, 1;
	mul.wide.s32 	%rd5, %r18, 4;
	add.s64 	%rd6, %rd3, %rd5;
	ld.global.u32 	%r19, [%rd6];
	ld.global.u32 	%r20, [%rd6+4];
	max.s32 	%r21, %r19, %r20;
	mul.wide.s32 	%rd7, %r1, 4;
	add.s64 	%rd8, %rd4, %rd7;
	st.global.u32 	[%rd8], %r21;
$L__BB6_2:
	ret;

}
	// .globl	_Z8convolvePKfPfS0_ii
.visible .entry _Z8convolvePKfPfS0_ii(
	.param .u64 .ptr .align 1 _Z8convolvePKfPfS0_ii_param_0,
	.param .u64 .ptr .align 1 _Z8convolvePKfPfS0_ii_param_1,
	.param .u64 .ptr .align 1 _Z8convolvePKfPfS0_ii_param_2,
	.param .u32 _Z8convolvePKfPfS0_ii_param_3,
	.param .u32 _Z8convolvePKfPfS0_ii_param_4
)
{
	.reg .pred 	%p<11>;
	.reg .b32 	%r<53>;
	.reg .b32 	%f<56>;
	.reg .b64 	%rd<28>;

	ld.param.u64 	%rd9, [_Z8convolvePKfPfS0_ii_param_0];
	ld.param.u64 	%rd8, [_Z8convolvePKfPfS0_ii_param_1];
	ld.param.u64 	%rd10, [_Z8convolvePKfPfS0_ii_param_2];
	ld.param.u32 	%r19, [_Z8convolvePKfPfS0_ii_param_3];
	ld.param.u32 	%r20, [_Z8convolvePKfPfS0_ii_param_4];
	cvta.to.global.u64 	%rd1, %rd9;
	cvta.to.global.u64 	%rd2, %rd10;
	mov.u32 	%r21, %ctaid.x;
	mov.u32 	%r22, %ctaid.y;
	mov.u32 	%r23, %nctaid.x;
	mov.u32 	%r24, %ctaid.z;
	mov.u32 	%r25, %nctaid.y;
	mad.lo.s32 	%r26, %r24, %r25, %r22;
	mad.lo.s32 	%r27, %r26, %r23, %r21;
	mov.u32 	%r28, %ntid.x;
	mov.u32 	%r29, %ntid.y;
	mov.u32 	%r30, %ntid.z;
	mov.u32 	%r1, %tid.x;
	mov.u32 	%r31, %tid.y;
	mov.u32 	%r32, %tid.z;
	mad.lo.s32 	%r33, %r27, %r30, %r32;
	mad.lo.s32 	%r34, %r33, %r29, %r31;
	mul.lo.s32 	%r2, %r34, %r28;
	add.s32 	%r3, %r2, %r1;
	sub.s32 	%r35, %r20, %r19;
	add.s32 	%r36, %r35, 1;
	setp.ge.s32 	%p1, %r3, %r36;
	@%p1 bra 	$L__BB7_13;
	cvta.to.global.u64 	%rd11, %rd8;
	mul.wide.s32 	%rd12, %r3, 4;
	add.s64 	%rd3, %rd11, %rd12;
	mov.b32 	%r37, 0;
	st.global.u32 	[%rd3], %r37;
	setp.lt.s32 	%p2, %r19, 1;
	@%p2 bra 	$L__BB7_13;
	add.s32 	%r4, %r3, %r19;
	and.b32  	%r5, %r19, 7;
	setp.lt.u32 	%p3, %r19, 8;
	mov.b32 	%r51, 0;
	mov.f32 	%f53, 0f00000000;
	@%p3 bra 	$L__BB7_5;
	and.b32  	%r51, %r19, 2147483640;
	neg.s32 	%r49, %r51;
	add.s64 	%rd27, %rd2, 16;
	add.s64 	%rd5, %rd1, -12;
	add.s32 	%r39, %r1, %r19;
	add.s32 	%r40, %r39, %r2;
	add.s32 	%r48, %r40, -1;
	mov.f32 	%f53, 0f00000000;
$L__BB7_4:
	.pragma "nounroll";
	mul.wide.s32 	%rd13, %r48, 4;
	add.s64 	%rd14, %rd5, %rd13;
	ld.global.f32 	%f10, [%rd27+-16];
	ld.global.f32 	%f11, [%rd14+12];
	fma.rn.f32 	%f12, %f10, %f11, %f53;
	st.global.f32 	[%rd3], %f12;
	ld.global.f32 	%f13, [%rd27+-12];
	ld.global.f32 	%f14, [%rd14+8];
	fma.rn.f32 	%f15, %f13, %f14, %f12;
	st.global.f32 	[%rd3], %f15;
	ld.global.f32 	%f16, [%rd27+-8];
	ld.global.f32 	%f17, [%rd14+4];
	fma.rn.f32 	%f18, %f16, %f17, %f15;
	st.global.f32 	[%rd3], %f18;
	ld.global.f32 	%f19, [%rd27+-4];
	ld.global.f32 	%f20, [%rd14];
	fma.rn.f32 	%f21, %f19, %f20, %f18;
	st.global.f32 	[%rd3], %f21;
	ld.global.f32 	%f22, [%rd27];
	ld.global.f32 	%f23, [%rd14+-4];
	fma.rn.f32 	%f24, %f22, %f23, %f21;
	st.global.f32 	[%rd3], %f24;
	ld.global.f32 	%f25, [%rd27+4];
	ld.global.f32 	%f26, [%rd14+-8];
	fma.rn.f32 	%f27, %f25, %f26, %f24;
	st.global.f32 	[%rd3], %f27;
	ld.global.f32 	%f28, [%rd27+8];
	ld.global.f32 	%f29, [%rd14+-12];
	fma.rn.f32 	%f30, %f28, %f29, %f27;
	st.global.f32 	[%rd3], %f30;
	ld.global.f32 	%f31, [%rd27+12];
	ld.global.f32 	%f32, [%rd14+-16];
	fma.rn.f32 	%f53, %f31, %f32, %f30;
	st.global.f32 	[%rd3], %f53;
	add.s32 	%r49, %r49, 8;
	add.s64 	%rd27, %rd27, 32;
	add.s32 	%r48, %r48, -8;
	setp.ne.s32 	%p4, %r49, 0;
	@%p4 bra 	$L__BB7_4;
$L__BB7_5:
	setp.eq.s32 	%p5, %r5, 0;
	@%p5 bra 	$L__BB7_13;
	and.b32  	%r14, %r19, 3;
	setp.lt.u32 	%p6, %r5, 4;
	@%p6 bra 	$L__BB7_8;
	mul.wide.u32 	%rd15, %r51, 4;
	add.s64 	%rd16, %rd2, %rd15;
	ld.global.f32 	%f33, [%rd16];
	not.b32 	%r41, %r51;
	add.s32 	%r42, %r4, %r41;
	mul.wide.s32 	%rd17, %r42, 4;
	add.s64 	%rd18, %rd1, %rd17;
	ld.global.f32 	%f34, [%rd18];
	fma.rn.f32 	%f35, %f33, %f34, %f53;
	st.global.f32 	[%rd3], %f35;
	ld.global.f32 	%f36, [%rd16+4];
	ld.global.f32 	%f37, [%rd18+-4];
	fma.rn.f32 	%f38, %f36, %f37, %f35;
	st.global.f32 	[%rd3], %f38;
	ld.global.f32 	%f39, [%rd16+8];
	ld.global.f32 	%f40, [%rd18+-8];
	fma.rn.f32 	%f41, %f39, %f40, %f38;
	st.global.f32 	[%rd3], %f41;
	ld.global.f32 	%f42, [%rd16+12];
	ld.global.f32 	%f43, [%rd18+-12];
	fma.rn.f32 	%f53, %f42, %f43, %f41;
	st.global.f32 	[%rd3], %f53;
	add.s32 	%r51, %r51, 4;
$L__BB7_8:
	setp.eq.s32 	%p7, %r14, 0;
	@%p7 bra 	$L__BB7_13;
	setp.eq.s32 	%p8, %r14, 1;
	@%p8 bra 	$L__BB7_11;
	mul.wide.u32 	%rd19, %r51, 4;
	add.s64 	%rd20, %rd2, %rd19;
	ld.global.f32 	%f44, [%rd20];
	not.b32 	%r43, %r51;
	add.s32 	%r44, %r4, %r43;
	mul.wide.s32 	%rd21, %r44, 4;
	add.s64 	%rd22, %rd1, %rd21;
	ld.global.f32 	%f45, [%rd22];
	fma.rn.f32 	%f46, %f44, %f45, %f53;
	st.global.f32 	[%rd3], %f46;
	ld.global.f32 	%f47, [%rd20+4];
	ld.global.f32 	%f48, [%rd22+-4];
	fma.rn.f32 	%f53, %f47, %f48, %f46;
	st.global.f32 	[%rd3], %f53;
	add.s32 	%r51, %r51, 2;
$L__BB7_11:
	and.b32  	%r45, %r19, 1;
	setp.eq.b32 	%p9, %r45, 1;
	not.pred 	%p10, %p9;
	@%p10 bra 	$L__BB7_13;
	mul.wide.u32 	%rd23, %r51, 4;
	add.s64 	%rd24, %rd2, %rd23;
	ld.global.f32 	%f49, [%rd24];
	not.b32 	%r46, %r51;
	add.s32 	%r47, %r4, %r46;
	mul.wide.s32 	%rd25, %r47, 4;
	add.s64 	%rd26, %rd1, %rd25;
	ld.global.f32 	%f50, [%rd26];
	fma.rn.f32 	%f51, %f49, %f50, %f53;
	st.global.f32 	[%rd3], %f51;
$L__BB7_13:
	ret;

}
	// .globl	_Z10largerThanPKfPiS0_i
.visible .entry _Z10largerThanPKfPiS0_i(
	.param .u64 .ptr .align 1 _Z10largerThanPKfPiS0_i_param_0,
	.param .u64 .ptr .align 1 _Z10largerThanPKfPiS0_i_param_1,
	.param .u64 .ptr .align 1 _Z10largerThanPKfPiS0_i_param_2,
	.param .u32 _Z10largerThanPKfPiS0_i_param_3
)
{
	.reg .pred 	%p<3>;
	.reg .b32 	%r<19>;
	.reg .b32 	%f<3>;
	.reg .b64 	%rd<10>;

	ld.param.u64 	%rd1, [_Z10largerThanPKfPiS0_i_param_0];
	ld.param.u64 	%rd2, [_Z10largerThanPKfPiS0_i_param_1];
	ld.param.u64 	%rd3, [_Z10largerThanPKfPiS0_i_param_2];
	ld.param.u32 	%r2, [_Z10largerThanPKfPiS0_i_param_3];
	mov.u32 	%r3, %ctaid.x;
	mov.u32 	%r4, %ctaid.y;
	mov.u32 	%r5, %nctaid.x;
	mov.u32 	%r6, %ctaid.z;
	mov.u32 	%r7, %nctaid.y;
	mad.lo.s32 	%r8, %r6, %r7, %r4;
	mad.lo.s32 	%r9, %r8, %r5, %r3;
	mov.u32 	%r10, %ntid.x;
	mov.u32 	%r11, %ntid.y;
	mov.u32 	%r12, %ntid.z;
	mov.u32 	%r13, %tid.x;
	mov.u32 	%r14, %tid.y;
	mov.u32 	%r15, %tid.z;
	mad.lo.s32 	%r16, %r9, %r12, %r15;
	mad.lo.s32 	%r17, %r16, %r11, %r14;
	mad.lo.s32 	%r1, %r17, %r10, %r13;
	setp.ge.s32 	%p1, %r1, %r2;
	@%p1 bra 	$L__BB8_2;
	cvta.to.global.u64 	%rd4, %rd1;
	cvta.to.global.u64 	%rd5, %rd3;
	cvta.to.global.u64 	%rd6, %rd2;
	mul.wide.s32 	%rd7, %r1, 4;
	add.s64 	%rd8, %rd4, %rd7;
	ld.global.f32 	%f1, [%rd8];
	ld.global.f32 	%f2, [%rd5];
	setp.gt.f32 	%p2, %f1, %f2;
	selp.u32 	%r18, 1, 0, %p2;
	add.s64 	%rd9, %rd6, %rd7;
	st.global.u32 	[%rd9], %r18;
$L__BB8_2:
	ret;

}
	// .globl	_Z4top2PKiPiii
.visible .entry _Z4top2PKiPiii(
	.param .u64 .ptr .align 1 _Z4top2PKiPiii_param_0,
	.param .u64 .ptr .align 1 _Z4top2PKiPiii_param_1,
	.param .u32 _Z4top2PKiPiii_param_2,
	.param .u32 _Z4top2PKiPiii_param_3
)
{
	.reg .pred 	%p<27>;
	.reg .b32 	%r<137>;
	.reg .b64 	%rd<61>;

	ld.param.u64 	%rd16, [_Z4top2PKiPiii_param_0];
	ld.param.u64 	%rd17, [_Z4top2PKiPiii_param_1];
	ld.param.u32 	%r68, [_Z4top2PKiPiii_param_2];
	ld.param.u32 	%r69, [_Z4top2PKiPiii_param_3];
	cvta.to.global.u64 	%rd1, %rd16;
	cvta.to.global.u64 	%rd2, %rd17;
	mov.u32 	%r70, %ctaid.x;
	mov.u32 	%r71, %ctaid.y;
	mov.u32 	%r72, %nctaid.x;
	mov.u32 	%r73, %ctaid.z;
	mov.u32 	%r74, %nctaid.y;
	mad.lo.s32 	%r75, %r73, %r74, %r71;
	mad.lo.s32 	%r76, %r75, %r72, %r70;
	mov.u32 	%r77, %ntid.x;
	mov.u32 	%r78, %ntid.y;
	mov.u32 	%r79, %ntid.z;
	mov.u32 	%r80, %tid.x;
	mov.u32 	%r81, %tid.y;
	mov.u32 	%r82, %tid.z;
	mad.lo.s32 	%r83, %r76, %r79, %r82;
	mad.lo.s32 	%r84, %r83, %r78, %r81;
	mad.lo.s32 	%r1, %r84, %r77, %r80;
	setp.ge.s32 	%p1, %r1, %r69;
	@%p1 bra 	$L__BB9_44;
	setp.lt.s32 	%p2, %r68, 1;
	@%p2 bra 	$L__BB9_43;
	and.b32  	%r2, %r68, 7;
	setp.lt.u32 	%p3, %r68, 8;
	mov.b32 	%r129, 0;
	mov.u32 	%r113, %r129;
	@%p3 bra 	$L__BB9_21;
	and.b32  	%r129, %r68, 2147483640;
	neg.s32 	%r111, %r129;
	shl.b32 	%r5, %r69, 3;
	mov.b32 	%r113, 0;
	mul.wide.s32 	%rd4, %r69, 4;
	mov.u32 	%r110, %r1;
$L__BB9_4:
	.pragma "nounroll";
	mul.wide.s32 	%rd18, %r110, 4;
	add.s64 	%rd3, %rd1, %rd18;
	ld.global.u32 	%r9, [%rd3];
	setp.lt.s32 	%p4, %r9, 1;
	@%p4 bra 	$L__BB9_6;
	add.s32 	%r10, %r113, 1;
	mad.lo.s32 	%r88, %r113, %r69, %r1;
	mul.wide.s32 	%rd19, %r88, 4;
	add.s64 	%rd20, %rd2, %rd19;
	st.global.u32 	[%rd20], %r9;
	mov.u32 	%r113, %r10;
$L__BB9_6:
	add.s64 	%rd5, %rd3, %rd4;
	ld.global.u32 	%r12, [%rd5];
	setp.lt.s32 	%p5, %r12, 1;
	@%p5 bra 	$L__BB9_8;
	add.s32 	%r13, %r113, 1;
	mad.lo.s32 	%r89, %r113, %r69, %r1;
	mul.wide.s32 	%rd21, %r89, 4;
	add.s64 	%rd22, %rd2, %rd21;
	st.global.u32 	[%rd22], %r12;
	mov.u32 	%r113, %r13;
$L__BB9_8:
	add.s64 	%rd6, %rd5, %rd4;
	ld.global.u32 	%r15, [%rd6];
	setp.lt.s32 	%p6, %r15, 1;
	@%p6 bra 	$L__BB9_10;
	add.s32 	%r16, %r113, 1;
	mad.lo.s32 	%r90, %r113, %r69, %r1;
	mul.wide.s32 	%rd23, %r90, 4;
	add.s64 	%rd24, %rd2, %rd23;
	st.global.u32 	[%rd24], %r15;
	mov.u32 	%r113, %r16;
$L__BB9_10:
	add.s64 	%rd7, %rd6, %rd4;
	ld.global.u32 	%r18, [%rd7];
	setp.lt.s32 	%p7, %r18, 1;
	@%p7 bra 	$L__BB9_12;
	add.s32 	%r19, %r113, 1;
	mad.lo.s32 	%r91, %r113, %r69, %r1;
	mul.wide.s32 	%rd25, %r91, 4;
	add.s64 	%rd26, %rd2, %rd25;
	st.global.u32 	[%rd26], %r18;
	mov.u32 	%r113, %r19;
$L__BB9_12:
	add.s64 	%rd8, %rd7, %rd4;
	ld.global.u32 	%r21, [%rd8];
	setp.lt.s32 	%p8, %r21, 1;
	@%p8 bra 	$L__BB9_14;
	add.s32 	%r22, %r113, 1;
	mad.lo.s32 	%r92, %r113, %r69, %r1;
	mul.wide.s32 	%rd27, %r92, 4;
	add.s64 	%rd28, %rd2, %rd27;
	st.global.u32 	[%rd28], %r21;
	mov.u32 	%r113, %r22;
$L__BB9_14:
	add.s64 	%rd9, %rd8, %rd4;
	ld.global.u32 	%r24, [%rd9];
	setp.lt.s32 	%p9, %r24, 1;
	@%p9 bra 	$L__BB9_16;
	add.s32 	%r25, %r113, 1;
	mad.lo.s32 	%r93, %r113, %r69, %r1;
	mul.wide.s32 	%rd29, %r93, 4;
	add.s64 	%rd30, %rd2, %rd29;
	st.global.u32 	[%rd30], %r24;
	mov.u32 	%r113, %r25;
$L__BB9_16:
	add.s64 	%rd10, %rd9, %rd4;
	ld.global.u32 	%r27, [%rd10];
	setp.lt.s32 	%p10, %r27, 1;
	@%p10 bra 	$L__BB9_18;
	add.s32 	%r28, %r113, 1;
	mad.lo.s32 	%r94, %r113, %r69, %r1;
	mul.wide.s32 	%rd31, %r94, 4;
	add.s64 	%rd32, %rd2, %rd31;
	st.global.u32 	[%rd32], %r27;
	mov.u32 	%r113, %r28;
$L__BB9_18:
	add.s64 	%rd33, %rd10, %rd4;
	ld.global.u32 	%r30, [%rd33];
	setp.lt.s32 	%p11, %r30, 1;
	@%p11 bra 	$L__BB9_20;
	add.s32 	%r31, %r113, 1;
	mad.lo.s32 	%r95, %r113, %r69, %r1;
	mul.wide.s32 	%rd34, %r95, 4;
	add.s64 	%rd35, %rd2, %rd34;
	st.global.u32 	[%rd35], %r30;
	mov.u32 	%r113, %r31;
$L__BB9_20:
	add.s32 	%r111, %r111, 8;
	add.s32 	%r110, %r110, %r5;
	setp.ne.s32 	%p12, %r111, 0;
	@%p12 bra 	$L__BB9_4;
$L__BB9_21:
	setp.eq.s32 	%p13, %r2, 0;
	@%p13 bra 	$L__BB9_42;
	and.b32  	%r38, %r68, 3;
	setp.lt.u32 	%p14, %r2, 4;
	@%p14 bra 	$L__BB9_32;
	mad.lo.s32 	%r97, %r129, %r69, %r1;
	mul.wide.s32 	%rd36, %r97, 4;
	add.s64 	%rd11, %rd1, %rd36;
	ld.global.u32 	%r39, [%rd11];
	setp.lt.s32 	%p15, %r39, 1;
	@%p15 bra 	$L__BB9_25;
	add.s32 	%r40, %r113, 1;
	mad.lo.s32 	%r98, %r113, %r69, %r1;
	mul.wide.s32 	%rd37, %r98, 4;
	add.s64 	%rd38, %rd2, %rd37;
	st.global.u32 	[%rd38], %r39;
	mov.u32 	%r113, %r40;
$L__BB9_25:
	mul.wide.s32 	%rd12, %r69, 4;
	add.s64 	%rd13, %rd11, %rd12;
	ld.global.u32 	%r42, [%rd13];
	setp.lt.s32 	%p16, %r42, 1;
	@%p16 bra 	$L__BB9_27;
	add.s32 	%r43, %r113, 1;
	mad.lo.s32 	%r99, %r113, %r69, %r1;
	mul.wide.s32 	%rd39, %r99, 4;
	add.s64 	%rd40, %rd2, %rd39;
	st.global.u32 	[%rd40], %r42;
	mov.u32 	%r113, %r43;
$L__BB9_27:
	add.s64 	%rd14, %rd13, %rd12;
	ld.global.u32 	%r45, [%rd14];
	setp.lt.s32 	%p17, %r45, 1;
	@%p17 bra 	$L__BB9_29;
	add.s32 	%r46, %r113, 1;
	mad.lo.s32 	%r100, %r113, %r69, %r1;
	mul.wide.s32 	%rd41, %r100, 4;
	add.s64 	%rd42, %rd2, %rd41;
	st.global.u32 	[%rd42], %r45;
	mov.u32 	%r113, %r46;
$L__BB9_29:
	add.s64 	%rd43, %rd14, %rd12;
	ld.global.u32 	%r48, [%rd43];
	setp.lt.s32 	%p18, %r48, 1;
	@%p18 bra 	$L__BB9_31;
	add.s32 	%r49, %r113, 1;
	mad.lo.s32 	%r101, %r113, %r69, %r1;
	mul.wide.s32 	%rd44, %r101, 4;
	add.s64 	%rd45, %rd2, %rd44;
	st.global.u32 	[%rd45], %r48;
	mov.u32 	%r113, %r49;
$L__BB9_31:
	add.s32 	%r129, %r129, 4;
$L__BB9_32:
	setp.eq.s32 	%p19, %r38, 0;
	@%p19 bra 	$L__BB9_42;
	setp.eq.s32 	%p20, %r38, 1;
	@%p20 bra 	$L__BB9_39;
	mad.lo.s32 	%r103, %r129, %r69, %r1;
	mul.wide.s32 	%rd46, %r103, 4;
	add.s64 	%rd15, %rd1, %rd46;
	ld.global.u32 	%r55, [%rd15];
	setp.lt.s32 	%p21, %r55, 1;
	@%p21 bra 	$L__BB9_36;
	add.s32 	%r56, %r113, 1;
	mad.lo.s32 	%r104, %r113, %r69, %r1;
	mul.wide.s32 	%rd47, %r104, 4;
	add.s64 	%rd48, %rd2, %rd47;
	st.global.u32 	[%rd48], %r55;
	mov.u32 	%r113, %r56;
$L__BB9_36:
	mul.wide.s32 	%rd49, %r69, 4;
	add.s64 	%rd50, %rd15, %rd49;
	ld.global.u32 	%r58, [%rd50];
	setp.lt.s32 	%p22, %r58, 1;
	@%p22 bra 	$L__BB9_38;
	add.s32 	%r59, %r113, 1;
	mad.lo.s32 	%r105, %r113, %r69, %r1;
	mul.wide.s32 	%rd51, %r105, 4;
	add.s64 	%rd52, %rd2, %rd51;
	st.global.u32 	[%rd52], %r58;
	mov.u32 	%r113, %r59;
$L__BB9_38:
	add.s32 	%r129, %r129, 2;
$L__BB9_39:
	and.b32  	%r106, %r68, 1;
	setp.eq.b32 	%p23, %r106, 1;
	not.pred 	%p24, %p23;
	@%p24 bra 	$L__BB9_42;
	mad.lo.s32 	%r107, %r129, %r69, %r1;
	mul.wide.s32 	%rd53, %r107, 4;
	add.s64 	%rd54, %rd1, %rd53;
	ld.global.u32 	%r65, [%rd54];
	setp.lt.s32 	%p25, %r65, 1;
	@%p25 bra 	$L__BB9_42;
	add.s32 	%r66, %r113, 1;
	mad.lo.s32 	%r108, %r113, %r69, %r1;
	mul.wide.s32 	%rd55, %r108, 4;
	add.s64 	%rd56, %rd2, %rd55;
	st.global.u32 	[%rd56], %r65;
	mov.u32 	%r113, %r66;
$L__BB9_42:
	setp.eq.s32 	%p26, %r113, 2;
	@%p26 bra 	$L__BB9_44;
$L__BB9_43:
	mul.wide.s32 	%rd57, %r1, 4;
	add.s64 	%rd58, %rd2, %rd57;
	mov.b32 	%r109, 0;
	st.global.u32 	[%rd58], %r109;
	mul.wide.s32 	%rd59, %r69, 4;
	add.s64 	%rd60, %rd58, %rd59;
	st.global.u32 	[%rd60], %r109;
$L__BB9_44:
	ret;

}


// ===== COMPILED SASS (sm_100) =====

	.target	sm_100

	.elftype	@"ET_EXEC"


//--------------------- .note.nv.tkinfo           --------------------------
	.section	.note.nv.tkinfo,"",@"SHT_NOTE"
	.sectionflags	@"SHF_NOTE_NV_TKINFO"
	.tkinfo
        /*0018*/ 	.word	0x00000002
        /*0030*/ 	.string	""
        /*0030*/ 	.string	"ptxas"
        /*0030*/ 	.string	"Cuda compilation tools, release 13.0, V13.0.88"
        /*0030*/ 	.string	"Build cuda_13.0.r13.0/compiler.36424714_0"
        /*0030*/ 	.string	"-arch sm_100 -m 64 "



//--------------------- .note.nv.cuinfo           --------------------------
	.section	.note.nv.cuinfo,"",@"SHT_NOTE"
	.sectionflags	@"SHF_NOTE_NV_CUINFO"
        /*0018*/ 	.short	0x0002
        /*001a*/ 	.short	0x0064
        /*001c*/ 	.short	0x0082
	.zero		2


//--------------------- .nv.info                  --------------------------
	.section	.nv.info,"",@"SHT_CUDA_INFO"
	.align	4


	//----- nvinfo : EIATTR_REGCOUNT
	.align		4
        /*0000*/ 	.byte	0x04, 0x2f
        /*0002*/ 	.short	(.L_1 - .L_0)
	.align		4
.L_0:
        /*0004*/ 	.word	index@(_Z13divIntByFloatPKiPffi)
        /*0008*/ 	.word	0x00000010


	//----- nvinfo : EIATTR_FRAME_SIZE
	.align		4
.L_1:
        /*000c*/ 	.byte	0x04, 0x11
        /*000e*/ 	.short	(.L_3 - .L_2)
	.align		4
.L_2:
        /*0010*/ 	.word	index@($__internal_1_$__cuda_sm3x_div_rn_noftz_f32_slowpath)
        /*0014*/ 	.word	0x00000000


	//----- nvinfo : EIATTR_FRAME_SIZE
	.align		4
.L_3:
        /*0018*/ 	.byte	0x04, 0x11
        /*001a*/ 	.short	(.L_5 - .L_4)
	.align		4
.L_4:
        /*001c*/ 	.word	index@(_Z13divIntByFloatPKiPffi)
        /*0020*/ 	.word	0x00000000


	//----- nvinfo : EIATTR_REGCOUNT
	.align		4
.L_5:
        /*0024*/ 	.byte	0x04, 0x2f
        /*0026*/ 	.short	(.L_7 - .L_6)
	.align		4
.L_6:
        /*0028*/ 	.word	index@(_Z8divFloatPffi)
        /*002c*/ 	.word	0x00000010


	//----- nvinfo : EIATTR_FRAME_SIZE
	.align		4
.L_7:
        /*0030*/ 	.byte	0x04, 0x11
        /*0032*/ 	.short	(.L_9 - .L_8)
	.align		4
.L_8:
        /*0034*/ 	.word	index@($__internal_0_$__cuda_sm3x_div_rn_noftz_f32_slowpath)
        /*0038*/ 	.word	0x00000000


	//----- nvinfo : EIATTR_FRAME_SIZE
	.align		4
.L_9:
        /*003c*/ 	.byte	0x04, 0x11
        /*003e*/ 	.short	(.L_11 - .L_10)
	.align		4
.L_10:
        /*0040*/ 	.word	index@(_Z8divFloatPffi)
        /*0044*/ 	.word	0x00000000


	//----- nvinfo : EIATTR_REGCOUNT
	.align		4
.L_11:
        /*0048*/ 	.byte	0x04, 0x2f
        /*004a*/ 	.short	(.L_13 - .L_12)
	.align		4
.L_12:
        /*004c*/ 	.word	index@(_Z7multIntPiii)
        /*0050*/ 	.word	0x0000000a


	//----- nvinfo : EIATTR_FRAME_SIZE
	.align		4
.L_13:
        /*0054*/ 	.byte	0x04, 0x11
        /*0056*/ 	.short	(.L_15 - .L_14)
	.align		4
.L_14:
        /*0058*/ 	.word	index@(_Z7multIntPiii)
        /*005c*/ 	.word	0x00000000


	//----- nvinfo : EIATTR_REGCOUNT
	.align		4
.L_15:
        /*0060*/ 	.byte	0x04, 0x2f
        /*0062*/ 	.short	(.L_17 - .L_16)
	.align		4
.L_16:
        /*0064*/ 	.word	index@(_Z7squaredPKfPfi)
        /*0068*/ 	.word	0x0000000a


	//----- nvinfo : EIATTR_FRAME_SIZE
	.align		4
.L_17:
        /*006c*/ 	.byte	0x04, 0x11
        /*006e*/ 	.short	(.L_19 - .L_18)
	.align		4
.L_18:
        /*0070*/ 	.word	index@(_Z7squaredPKfPfi)
        /*0074*/ 	.word	0x00000000


	//----- nvinfo : EIATTR_REGCOUNT
	.align		4
.L_19:
        /*0078*/ 	.byte	0x04, 0x2f
        /*007a*/ 	.short	(.L_21 - .L_20)
	.align		4
.L_20:
        /*007c*/ 	.word	index@(_Z8decimatePKfPfii)
        /*0080*/ 	.word	0x0000000a


	//----- nvinfo : EIATTR_FRAME_SIZE
	.align		4
.L_21:
        /*0084*/ 	.byte	0x04, 0x11
        /*0086*/ 	.short	(.L_23 - .L_22)
	.align		4
.L_22:
        /*0088*/ 	.word	index@(_Z8decimatePKfPfii)
        /*008c*/ 	.word	0x00000000


	//----- nvinfo : EIATTR_REGCOUNT
	.align		4
.L_23:
        /*0090*/ 	.byte	0x04, 0x2f
        /*0092*/ 	.short	(.L_25 - .L_24)
	.align		4
.L_24:
        /*0094*/ 	.word	index@(_Z3sumPfii)
        /*0098*/ 	.word	0x0000000c


	//----- nvinfo : EIATTR_FRAME_SIZE
	.align		4
.L_25:
        /*009c*/ 	.byte	0x04, 0x11
        /*009e*/ 	.short	(.L_27 - .L_26)
	.align		4
.L_26:
        /*00a0*/ 	.word	index@(_Z3sumPfii)
        /*00a4*/ 	.word	0x00000000


	//----- nvinfo : EIATTR_REGCOUNT
	.align		4
.L_27:
        /*00a8*/ 	.byte	0x04, 0x2f
        /*00aa*/ 	.short	(.L_29 - .L_28)
	.align		4
.L_28:
        /*00ac*/ 	.word	index@(_Z7maxPoolPKiPii)
        /*00b0*/ 	.word	0x0000000c


	//----- nvinfo : EIATTR_FRAME_SIZE
	.align		4
.L_29:
        /*00b4*/ 	.byte	0x04, 0x11
        /*00b6*/ 	.short	(.L_31 - .L_30)
	.align		4
.L_30:
        /*00b8*/ 	.word	index@(_Z7maxPoolPKiPii)
        /*00bc*/ 	.word	0x00000000


	//----- nvinfo : EIATTR_REGCOUNT
	.align		4
.L_31:
        /*00c0*/ 	.byte	0x04, 0x2f
        /*00c2*/ 	.short	(.L_33 - .L_32)
	.align		4
.L_32:
        /*00c4*/ 	.word	index@(_Z8convolvePKfPfS0_ii)
        /*00c8*/ 	.word	0x00000014


	//----- nvinfo : EIATTR_FRAME_SIZE
	.align		4
.L_33:
        /*00cc*/ 	.byte	0x04, 0x11
        /*00ce*/ 	.short	(.L_35 - .L_34)
	.align		4
.L_34:
        /*00d0*/ 	.word	index@(_Z8convolvePKfPfS0_ii)
        /*00d4*/ 	.word	0x00000000


	//----- nvinfo : EIATTR_REGCOUNT
	.align		4
.L_35:
        /*00d8*/ 	.byte	0x04, 0x2f
        /*00da*/ 	.short	(.L_37 - .L_36)
	.align		4
.L_36:
        /*00dc*/ 	.word	index@(_Z10largerThanPKfPiS0_i)
        /*00e0*/ 	.word	0x0000000c


	//----- nvinfo : EIATTR_FRAME_SIZE
	.align		4
.L_37:
        /*00e4*/ 	.byte	0x04, 0x11
        /*00e6*/ 	.short	(.L_39 - .L_38)
	.align		4
.L_38:
        /*00e8*/ 	.word	index@(_Z10largerThanPKfPiS0_i)
        /*00ec*/ 	.word	0x00000000


	//----- nvinfo : EIATTR_REGCOUNT
	.align		4
.L_39:
        /*00f0*/ 	.byte	0x04, 0x2f
        /*00f2*/ 	.short	(.L_41 - .L_40)
	.align		4
.L_40:
        /*00f4*/ 	.word	index@(_Z4top2PKiPiii)
        /*00f8*/ 	.word	0x0000001a


	//----- nvinfo : EIATTR_FRAME_SIZE
	.align		4
.L_41:
        /*00fc*/ 	.byte	0x04, 0x11
        /*00fe*/ 	.short	(.L_43 - .L_42)
	.align		4
.L_42:
        /*0100*/ 	.word	index@(_Z4top2PKiPiii)
        /*0104*/ 	.word	0x00000000


	//----- nvinfo : EIATTR_MIN_STACK_SIZE
	.align		4
.L_43:
        /*0108*/ 	.byte	0x04, 0x12
        /*010a*/ 	.short	(.L_45 - .L_44)
	.align		4
.L_44:
        /*010c*/ 	.word	index@(_Z4top2PKiPiii)
        /*0110*/ 	.word	0x00000000


	//----- nvinfo : EIATTR_MIN_STACK_SIZE
	.align		4
.L_45:
        /*0114*/ 	.byte	0x04, 0x12
        /*0116*/ 	.short	(.L_47 - .L_46)
	.align		4
.L_46:
        /*0118*/ 	.word	index@(_Z10largerThanPKfPiS0_i)
        /*011c*/ 	.word	0x00000000


	//----- nvinfo : EIATTR_MIN_STACK_SIZE
	.align		4
.L_47:
        /*0120*/ 	.byte	0x04, 0x12
        /*0122*/ 	.short	(.L_49 - .L_48)
	.align		4
.L_48:
        /*0124*/ 	.word	index@(_Z8convolvePKfPfS0_ii)
        /*0128*/ 	.word	0x00000000


	//----- nvinfo : EIATTR_MIN_STACK_SIZE
	.align		4
.L_49:
        /*012c*/ 	.byte	0x04, 0x12
        /*012e*/ 	.short	(.L_51 - .L_50)
	.align		4
.L_50:
        /*0130*/ 	.word	index@(_Z7maxPoolPKiPii)
        /*0134*/ 	.word	0x00000000


	//----- nvinfo : EIATTR_MIN_STACK_SIZE
	.align		4
.L_51:
        /*0138*/ 	.byte	0x04, 0x12
        /*013a*/ 	.short	(.L_53 - .L_52)
	.align		4
.L_52:
        /*013c*/ 	.word	index@(_Z3sumPfii)
        /*0140*/ 	.word	0x00000000


	//----- nvinfo : EIATTR_MIN_STACK_SIZE
	.align		4
.L_53:
        /*0144*/ 	.byte	0x04, 0x12
        /*0146*/ 	.short	(.L_55 - .L_54)
	.align		4
.L_54:
        /*0148*/ 	.word	index@(_Z8decimatePKfPfii)
        /*014c*/ 	.word	0x00000000


	//----- nvinfo : EIATTR_MIN_STACK_SIZE
	.align		4
.L_55:
        /*0150*/ 	.byte	0x04, 0x12
        /*0152*/ 	.short	(.L_57 - .L_56)
	.align		4
.L_56:
        /*0154*/ 	.word	index@(_Z7squaredPKfPfi)
        /*0158*/ 	.word	0x00000000


	//----- nvinfo : EIATTR_MIN_STACK_SIZE
	.align		4
.L_57:
        /*015c*/ 	.byte	0x04, 0x12
        /*015e*/ 	.short	(.L_59 - .L_58)
	.align		4
.L_58:
        /*0160*/ 	.word	index@(_Z7multIntPiii)
        /*0164*/ 	.word	0x00000000


	//----- nvinfo : EIATTR_MIN_STACK_SIZE
	.align		4
.L_59:
        /*0168*/ 	.byte	0x04, 0x12
        /*016a*/ 	.short	(.L_61 - .L_60)
	.align		4
.L_60:
        /*016c*/ 	.word	index@(_Z8divFloatPffi)
        /*0170*/ 	.word	0x00000000


	//----- nvinfo : EIATTR_MIN_STACK_SIZE
	.align		4
.L_61:
        /*0174*/ 	.byte	0x04, 0x12
        /*0176*/ 	.short	(.L_63 - .L_62)
	.align		4
.L_62:
        /*0178*/ 	.word	index@(_Z13divIntByFloatPKiPffi)
        /*017c*/ 	.word	0x00000000
.L_63:


//--------------------- .nv.compat                --------------------------
	.section	.nv.compat,"",@"SHT_CUDA_COMPAT_INFO"
	.align	4
        /*0000*/ 	.byte	0x02, 0x09, 0x00, 0x00, 0x02, 0x02, 0x01, 0x00, 0x02, 0x05, 0x05, 0x00, 0x03, 0x07, 0x01, 0x01
        /*0010*/ 	.byte	0x02, 0x03, 0x00, 0x00, 0x02, 0x06, 0x01, 0x00, 0x04, 0x0b, 0x08, 0x00, 0x01, 0x00, 0x00, 0x00
        /*0020*/ 	.byte	0x00, 0x00, 0x00, 0x00


//--------------------- .nv.info._Z4top2PKiPiii   --------------------------
	.section	.nv.info._Z4top2PKiPiii,"",@"SHT_CUDA_INFO"
	.sectionflags	@""
	.align	4


	//----- nvinfo : EIATTR_CUDA_API_VERSION
	.align		4
        /*0000*/ 	.byte	0x04, 0x37
        /*0002*/ 	.short	(.L_65 - .L_64)
.L_64:
        /*0004*/ 	.word	0x00000082


	//----- nvinfo : EIATTR_KPARAM_INFO
	.align		4
.L_65:
        /*0008*/ 	.byte	0x04, 0x17
        /*000a*/ 	.short	(.L_67 - .L_66)
.L_66:
        /*000c*/ 	.word	0x00000000
        /*0010*/ 	.short	0x0003
        /*0012*/ 	.short	0x0014
        /*0014*/ 	.byte	0x00, 0xf0, 0x11, 0x00


	//----- nvinfo : EIATTR_KPARAM_INFO
	.align		4
.L_67:
        /*0018*/ 	.byte	0x04, 0x17
        /*001a*/ 	.short	(.L_69 - .L_68)
.L_68:
        /*001c*/ 	.word	0x00000000
        /*0020*/ 	.short	0x0002
        /*0022*/ 	.short	0x0010
        /*0024*/ 	.byte	0x00, 0xf0, 0x11, 0x00


	//----- nvinfo : EIATTR_KPARAM_INFO
	.align		4
.L_69:
        /*0028*/ 	.byte	0x04, 0x17
        /*002a*/ 	.short	(.L_71 - .L_70)
.L_70:
        /*002c*/ 	.word	0x00000000
        /*0030*/ 	.short	0x0001
        /*0032*/ 	.short	0x0008
        /*0034*/ 	.byte	0x00, 0xf5, 0x21, 0x00


	//----- nvinfo : EIATTR_KPARAM_INFO
	.align		4
.L_71:
        /*0038*/ 	.byte	0x04, 0x17
        /*003a*/ 	.short	(.L_73 - .L_72)
.L_72:
        /*003c*/ 	.word	0x00000000
        /*0040*/ 	.short	0x0000
        /*0042*/ 	.short	0x0000
        /*0044*/ 	.byte	0x00, 0xf5, 0x21, 0x00


	//----- nvinfo : EIATTR_SPARSE_MMA_MASK
	.align		4
.L_73:
        /*0048*/ 	.byte	0x03, 0x50
        /*004a*/ 	.short	0x0000


	//----- nvinfo : EIATTR_MAXREG_COUNT
	.align		4
        /*004c*/ 	.byte	0x03, 0x1b
        /*004e*/ 	.short	0x00ff


	//----- nvinfo : EIATTR_MERCURY_ISA_VERSION
	.align		4
        /*0050*/ 	.byte	0x03, 0x5f
        /*0052*/ 	.short	0x0101


	//----- nvinfo : EIATTR_VRC_CTA_INIT_COUNT
	.align		4
        /*0054*/ 	.byte	0x02, 0x4a
	.zero		1
	.zero		1


	//----- nvinfo : EIATTR_EXIT_INSTR_OFFSETS
	.align		4
        /*0058*/ 	.byte	0x04, 0x1c
        /*005a*/ 	.short	(.L_75 - .L_74)


	//   ....[0]....
.L_74:
        /*005c*/ 	.word	0x00000140


	//   ....[1]....
        /*0060*/ 	.word	0x00000c50


	//   ....[2]....
        /*0064*/ 	.word	0x00000cb0


	//----- nvinfo : EIATTR_CBANK_PARAM_SIZE
	.align		4
.L_75:
        /*0068*/ 	.byte	0x03, 0x19
        /*006a*/ 	.short	0x0018


	//----- nvinfo : EIATTR_PARAM_CBANK
	.align		4
        /*006c*/ 	.byte	0x04, 0x0a
        /*006e*/ 	.short	(.L_77 - .L_76)
	.align		4
.L_76:
        /*0070*/ 	.word	index@(.nv.constant0._Z4top2PKiPiii)
        /*0074*/ 	.short	0x0380
        /*0076*/ 	.short	0x0018


	//----- nvinfo : EIATTR_SW_WAR
	.align		4
.L_77:
        /*0078*/ 	.byte	0x04, 0x36
        /*007a*/ 	.short	(.L_79 - .L_78)
.L_78:
        /*007c*/ 	.word	0x00000008
.L_79:


//--------------------- .nv.info._Z10largerThanPKfPiS0_i --------------------------
	.section	.nv.info._Z10largerThanPKfPiS0_i,"",@"SHT_CUDA_INFO"
	.sectionflags	@""
	.align	4


	//----- nvinfo : EIATTR_CUDA_API_VERSION
	.align		4
        /*0000*/ 	.byte	0x04, 0x37
        /*0002*/ 	.short	(.L_81 - .L_80)
.L_80:
        /*0004*/ 	.word	0x00000082


	//----- nvinfo : EIATTR_KPARAM_INFO
	.align		4
.L_81:
        /*0008*/ 	.byte	0x04, 0x17
        /*000a*/ 	.short	(.L_83 - .L_82)
.L_82:
        /*000c*/ 	.word	0x00000000
        /*0010*/ 	.short	0x0003
        /*0012*/ 	.short	0x0018
        /*0014*/ 	.byte	0x00, 0xf0, 0x11, 0x00


	//----- nvinfo : EIATTR_KPARAM_INFO
	.align		4
.L_83:
        /*0018*/ 	.byte	0x04, 0x17
        /*001a*/ 	.short	(.L_85 - .L_84)
.L_84:
        /*001c*/ 	.word	0x00000000
        /*0020*/ 	.short	0x0002
        /*0022*/ 	.short	0x0010
        /*0024*/ 	.byte	0x00, 0xf5, 0x21, 0x00


	//----- nvinfo : EIATTR_KPARAM_INFO
	.align		4
.L_85:
        /*0028*/ 	.byte	0x04, 0x17
        /*002a*/ 	.short	(.L_87 - .L_86)
.L_86:
        /*002c*/ 	.word	0x00000000
        /*0030*/ 	.short	0x0001
        /*0032*/ 	.short	0x0008
        /*0034*/ 	.byte	0x00, 0xf5, 0x21, 0x00


	//----- nvinfo : EIATTR_KPARAM_INFO
	.align		4
.L_87:
        /*0038*/ 	.byte	0x04, 0x17
        /*003a*/ 	.short	(.L_89 - .L_88)
.L_88:
        /*003c*/ 	.word	0x00000000
        /*0040*/ 	.short	0x0000
        /*0042*/ 	.short	0x0000
        /*0044*/ 	.byte	0x00, 0xf5, 0x21, 0x00


	//----- nvinfo : EIATTR_SPARSE_MMA_MASK
	.align		4
.L_89:
        /*0048*/ 	.byte	0x03, 0x50
        /*004a*/ 	.short	0x0000


	//----- nvinfo : EIATTR_MAXREG_COUNT
	.align		4
        /*004c*/ 	.byte	0x03, 0x1b
        /*004e*/ 	.short	0x00ff


	//----- nvinfo : EIATTR_MERCURY_ISA_VERSION
	.align		4
        /*0050*/ 	.byte	0x03, 0x5f
        /*0052*/ 	.short	0x0101


	//----- nvinfo : EIATTR_VRC_CTA_INIT_COUNT
	.align		4
        /*0054*/ 	.byte	0x02, 0x4a
	.zero		1
	.zero		1


	//----- nvinfo : EIATTR_EXIT_INSTR_OFFSETS
	.align		4
        /*0058*/ 	.byte	0x04, 0x1c
        /*005a*/ 	.short	(.L_91 - .L_90)


	//   ....[0]....
.L_90:
        /*005c*/ 	.word	0x00000130


	//   ....[1]....
        /*0060*/ 	.word	0x000001f0


	//----- nvinfo : EIATTR_CBANK_PARAM_SIZE
	.align		4
.L_91:
        /*0064*/ 	.byte	0x03, 0x19
        /*0066*/ 	.short	0x001c


	//----- nvinfo : EIATTR_PARAM_CBANK
	.align		4
        /*0068*/ 	.byte	0x04, 0x0a
        /*006a*/ 	.short	(.L_93 - .L_92)
	.align		4
.L_92:
        /*006c*/ 	.word	index@(.nv.constant0._Z10largerThanPKfPiS0_i)
        /*0070*/ 	.short	0x0380
        /*0072*/ 	.short	0x001c


	//----- nvinfo : EIATTR_SW_WAR
	.align		4
.L_93:
        /*0074*/ 	.byte	0x04, 0x36
        /*0076*/ 	.short	(.L_95 - .L_94)
.L_94:
        /*0078*/ 	.word	0x00000008
.L_95:


//--------------------- .nv.info._Z8convolvePKfPfS0_ii --------------------------
	.section	.nv.info._Z8convolvePKfPfS0_ii,"",@"SHT_CUDA_INFO"
	.sectionflags	@""
	.align	4


	//----- nvinfo : EIATTR_CUDA_API_VERSION
	.align		4
        /*0000*/ 	.byte	0x04, 0x37
        /*0002*/ 	.short	(.L_97 - .L_96)
.L_96:
        /*0004*/ 	.word	0x00000082


	//----- nvinfo : EIATTR_KPARAM_INFO
	.align		4
.L_97:
        /*0008*/ 	.byte	0x04, 0x17
        /*000a*/ 	.short	(.L_99 - .L_98)
.L_98:
        /*000c*/ 	.word	0x00000000
        /*0010*/ 	.short	0x0004
        /*0012*/ 	.short	0x001c
        /*0014*/ 	.byte	0x00, 0xf0, 0x11, 0x00


	//----- nvinfo : EIATTR_KPARAM_INFO
	.align		4
.L_99:
        /*0018*/ 	.byte	0x04, 0x17
        /*001a*/ 	.short	(.L_101 - .L_100)
.L_100:
        /*001c*/ 	.word	0x00000000
        /*0020*/ 	.short	0x0003
        /*0022*/ 	.short	0x0018
        /*0024*/ 	.byte	0x00, 0xf0, 0x11, 0x00


	//----- nvinfo : EIATTR_KPARAM_INFO
	.align		4
.L_101:
        /*0028*/ 	.byte	0x04, 0x17
        /*002a*/ 	.short	(.L_103 - .L_102)
.L_102:
        /*002c*/ 	.word	0x00000000
        /*0030*/ 	.short	0x0002
        /*0032*/ 	.short	0x0010
        /*0034*/ 	.byte	0x00, 0xf5, 0x21, 0x00


	//----- nvinfo : EIATTR_KPARAM_INFO
	.align		4
.L_103:
        /*0038*/ 	.byte	0x04, 0x17
        /*003a*/ 	.short	(.L_105 - .L_104)
.L_104:
        /*003c*/ 	.word	0x00000000
        /*0040*/ 	.short	0x0001
        /*0042*/ 	.short	0x0008
        /*0044*/ 	.byte	0x00, 0xf5, 0x21, 0x00


	//----- nvinfo : EIATTR_KPARAM_INFO
	.align		4
.L_105:
        /*0048*/ 	.byte	0x04, 0x17
        /*004a*/ 	.short	(.L_107 - .L_106)
.L_106:
        /*004c*/ 	.word	0x00000000
        /*0050*/ 	.short	0x0000
        /*0052*/ 	.short	0x0000
        /*0054*/ 	.byte	0x00, 0xf5, 0x21, 0x00


	//----- nvinfo : EIATTR_SPARSE_MMA_MASK
	.align		4
.L_107:
        /*0058*/ 	.byte	0x03, 0x50
        /*005a*/ 	.short	0x0000


	//----- nvinfo : EIATTR_MAXREG_COUNT
	.align		4
        /*005c*/ 	.byte	0x03, 0x1b
        /*005e*/ 	.short	0x00ff


	//----- nvinfo : EIATTR_MERCURY_ISA_VERSION
	.align		4
        /*0060*/ 	.byte	0x03, 0x5f
        /*0062*/ 	.short	0x0101


	//----- nvinfo : EIATTR_VRC_CTA_INIT_COUNT
	.align		4
        /*0064*/ 	.byte	0x02, 0x4a
	.zero		1
	.zero		1


	//----- nvinfo : EIATTR_EXIT_INSTR_OFFSETS
	.align		4
        /*0068*/ 	.byte	0x04, 0x1c
        /*006a*/ 	.short	(.L_109 - .L_108)


	//   ....[0]....
.L_108:
        /*006c*/ 	.word	0x00000150


	//   ....[1]....
        /*0070*/ 	.word	0x000001b0


	//   ....[2]....
        /*0074*/ 	.word	0x000005a0


	//   ....[3]....
        /*0078*/ 	.word	0x00000770


	//   ....[4]....
        /*007c*/ 	.word	0x000008b0


	//   ....[5]....
        /*0080*/ 	.word	0x00000960


	//----- nvinfo : EIATTR_CBANK_PARAM_SIZE
	.align		4
.L_109:
        /*0084*/ 	.byte	0x03, 0x19
        /*0086*/ 	.short	0x0020


	//----- nvinfo : EIATTR_PARAM_CBANK
	.align		4
        /*0088*/ 	.byte	0x04, 0x0a
        /*008a*/ 	.short	(.L_111 - .L_110)
	.align		4
.L_110:
        /*008c*/ 	.word	index@(.nv.constant0._Z8convolvePKfPfS0_ii)
        /*0090*/ 	.short	0x0380
        /*0092*/ 	.short	0x0020


	//----- nvinfo : EIATTR_SW_WAR
	.align		4
.L_111:
        /*0094*/ 	.byte	0x04, 0x36
        /*0096*/ 	.short	(.L_113 - .L_112)
.L_112:
        /*0098*/ 	.word	0x00000008
.L_113:


//--------------------- .nv.info._Z7maxPoolPKiPii --------------------------
	.section	.nv.info._Z7maxPoolPKiPii,"",@"SHT_CUDA_INFO"
	.sectionflags	@""
	.align	4


	//----- nvinfo : EIATTR_CUDA_API_VERSION
	.align		4
        /*0000*/ 	.byte	0x04, 0x37
        /*0002*/ 	.short	(.L_115 - .L_114)
.L_114:
        /*0004*/ 	.word	0x00000082


	//----- nvinfo : EIATTR_KPARAM_INFO
	.align		4
.L_115:
        /*0008*/ 	.byte	0x04, 0x17
        /*000a*/ 	.short	(.L_117 - .L_116)
.L_116:
        /*000c*/ 	.word	0x00000000
        /*0010*/ 	.short	0x0002
        /*0012*/ 	.short	0x0010
        /*0014*/ 	.byte	0x00, 0xf0, 0x11, 0x00


	//----- nvinfo : EIATTR_KPARAM_INFO
	.align		4
.L_117:
        /*0018*/ 	.byte	0x04, 0x17
        /*001a*/ 	.short	(.L_119 - .L_118)
.L_118:
        /*001c*/ 	.word	0x00000000
        /*0020*/ 	.short	0x0001
        /*0022*/ 	.short	0x0008
        /*0024*/ 	.byte	0x00, 0xf5, 0x21, 0x00


	//----- nvinfo : EIATTR_KPARAM_INFO
	.align		4
.L_119:
        /*0028*/ 	.byte	0x04, 0x17
        /*002a*/ 	.short	(.L_121 - .L_120)
.L_120:
        /*002c*/ 	.word	0x00000000
        /*0030*/ 	.short	0x0000
        /*0032*/ 	.short	0x0000
        /*0034*/ 	.byte	0x00, 0xf5, 0x21, 0x00


	//----- nvinfo : EIATTR_SPARSE_MMA_MASK
	.align		4
.L_121:
        /*0038*/ 	.byte	0x03, 0x50
        /*003a*/ 	.short	0x0000


	//----- nvinfo : EIATTR_MAXREG_COUNT
	.align		4
        /*003c*/ 	.byte	0x03, 0x1b
        /*003e*/ 	.short	0x00ff


	//----- nvinfo : EIATTR_MERCURY_ISA_VERSION
	.align		4
        /*0040*/ 	.byte	0x03, 0x5f
        /*0042*/ 	.short	0x0101


	//----- nvinfo : EIATTR_VRC_CTA_INIT_COUNT
	.align		4
        /*0044*/ 	.byte	0x02, 0x4a
	.zero		1
	.zero		1


	//----- nvinfo : EIATTR_EXIT_INSTR_OFFSETS
	.align		4
        /*0048*/ 	.byte	0x04, 0x1c
        /*004a*/ 	.short	(.L_123 - .L_122)


	//   ....[0]....
.L_122:
        /*004c*/ 	.word	0x00000130


	//   ....[1]....
        /*0050*/ 	.word	0x000001e0


	//----- nvinfo : EIATTR_CBANK_PARAM_SIZE
	.align		4
.L_123:
        /*0054*/ 	.byte	0x03, 0x19
        /*0056*/ 	.short	0x0014


	//----- nvinfo : EIATTR_PARAM_CBANK
	.align		4
        /*0058*/ 	.byte	0x04, 0x0a
        /*005a*/ 	.short	(.L_125 - .L_124)
	.align		4
.L_124:
        /*005c*/ 	.word	index@(.nv.constant0._Z7maxPoolPKiPii)
        /*0060*/ 	.short	0x0380
        /*0062*/ 	.short	0x0014


	//----- nvinfo : EIATTR_SW_WAR
	.align		4
.L_125:
        /*0064*/ 	.byte	0x04, 0x36
        /*0066*/ 	.short	(.L_127 - .L_126)
.L_126:
        /*0068*/ 	.word	0x00000008
.L_127:


//--------------------- .nv.info._Z3sumPfii       --------------------------
	.section	.nv.info._Z3sumPfii,"",@"SHT_CUDA_INFO"
	.sectionflags	@""
	.align	4


	//----- nvinfo : EIATTR_CUDA_API_VERSION
	.align		4
        /*0000*/ 	.byte	0x04, 0x37
        /*0002*/ 	.short	(.L_129 - .L_128)
.L_128:
        /*0004*/ 	.word	0x00000082


	//----- nvinfo : EIATTR_KPARAM_INFO
	.align		4
.L_129:
        /*0008*/ 	.byte	0x04, 0x17
        /*000a*/ 	.short	(.L_131 - .L_130)
.L_130:
        /*000c*/ 	.word	0x00000000
        /*0010*/ 	.short	0x0002
        /*0012*/ 	.short	0x000c
        /*0014*/ 	.byte	0x00, 0xf0, 0x11, 0x00


	//----- nvinfo : EIATTR_KPARAM_INFO
	.align		4
.L_131:
        /*0018*/ 	.byte	0x04, 0x17
        /*001a*/ 	.short	(.L_133 - .L_132)
.L_132:
        /*001c*/ 	.word	0x00000000
        /*0020*/ 	.short	0x0001
        /*0022*/ 	.short	0x0008
        /*0024*/ 	.byte	0x00, 0xf0, 0x11, 0x00


	//----- nvinfo : EIATTR_KPARAM_INFO
	.align		4
.L_133:
        /*0028*/ 	.byte	0x04, 0x17
        /*002a*/ 	.short	(.L_135 - .L_134)
.L_134:
        /*002c*/ 	.word	0x00000000
        /*0030*/ 	.short	0x0000
        /*0032*/ 	.short	0x0000
        /*0034*/ 	.byte	0x00, 0xf5, 0x21, 0x00


	//----- nvinfo : EIATTR_SPARSE_MMA_MASK
	.align		4
.L_135:
        /*0038*/ 	.byte	0x03, 0x50
        /*003a*/ 	.short	0x0000


	//----- nvinfo : EIATTR_MAXREG_COUNT
	.align		4
        /*003c*/ 	.byte	0x03, 0x1b
        /*003e*/ 	.short	0x00ff


	//----- nvinfo : EIATTR_MERCURY_ISA_VERSION
	.align		4
        /*0040*/ 	.byte	0x03, 0x5f
        /*0042*/ 	.short	0x0101


	//----- nvinfo : EIATTR_VRC_CTA_INIT_COUNT
	.align		4
        /*0044*/ 	.byte	0x02, 0x4a
	.zero		1
	.zero		1


	//----- nvinfo : EIATTR_EXIT_INSTR_OFFSETS
	.align		4
        /*0048*/ 	.byte	0x04, 0x1c
        /*004a*/ 	.short	(.L_137 - .L_136)


	//   ....[0]....
.L_136:
        /*004c*/ 	.word	0x00000140


	//   ....[1]....
        /*0050*/ 	.word	0x000001e0


	//----- nvinfo : EIATTR_CBANK_PARAM_SIZE
	.align		4
.L_137:
        /*0054*/ 	.byte	0x03, 0x19
        /*0056*/ 	.short	0x0010


	//----- nvinfo : EIATTR_PARAM_CBANK
	.align		4
        /*0058*/ 	.byte	0x04, 0x0a
        /*005a*/ 	.short	(.L_139 - .L_138)
	.align		4
.L_138:
        /*005c*/ 	.word	index@(.nv.constant0._Z3sumPfii)
        /*0060*/ 	.short	0x0380
        /*0062*/ 	.short	0x0010


	//----- nvinfo : EIATTR_SW_WAR
	.align		4
.L_139:
        /*0064*/ 	.byte	0x04, 0x36
        /*0066*/ 	.short	(.L_141 - .L_140)
.L_140:
        /*0068*/ 	.word	0x00000008
.L_141:


//--------------------- .nv.info._Z8decimatePKfPfii --------------------------
	.section	.nv.info._Z8decimatePKfPfii,"",@"SHT_CUDA_INFO"
	.sectionflags	@""
	.align	4


	//----- nvinfo : EIATTR_CUDA_API_VERSION
	.align		4
        /*0000*/ 	.byte	0x04, 0x37
        /*0002*/ 	.short	(.L_143 - .L_142)
.L_142:
        /*0004*/ 	.word	0x00000082


	//----- nvinfo : EIATTR_KPARAM_INFO
	.align		4
.L_143:
        /*0008*/ 	.byte	0x04, 0x17
        /*000a*/ 	.short	(.L_145 - .L_144)
.L_144:
        /*000c*/ 	.word	0x00000000
        /*0010*/ 	.short	0x0003
        /*0012*/ 	.short	0x0014
        /*0014*/ 	.byte	0x00, 0xf0, 0x11, 0x00


	//----- nvinfo : EIATTR_KPARAM_INFO
	.align		4
.L_145:
        /*0018*/ 	.byte	0x04, 0x17
        /*001a*/ 	.short	(.L_147 - .L_146)
.L_146:
        /*001c*/ 	.word	0x00000000
        /*0020*/ 	.short	0x0002
        /*0022*/ 	.short	0x0010
        /*0024*/ 	.byte	0x00, 0xf0, 0x11, 0x00


	//----- nvinfo : EIATTR_KPARAM_INFO
	.align		4
.L_147:
        /*0028*/ 	.byte	0x04, 0x17
        /*002a*/ 	.short	(.L_149 - .L_148)
.L_148:
        /*002c*/ 	.word	0x00000000
        /*0030*/ 	.short	0x0001
        /*0032*/ 	.short	0x0008
        /*0034*/ 	.byte	0x00, 0xf5, 0x21, 0x00


	//----- nvinfo : EIATTR_KPARAM_INFO
	.align		4
.L_149:
        /*0038*/ 	.byte	0x04, 0x17
        /*003a*/ 	.short	(.L_151 - .L_150)
.L_150:
        /*003c*/ 	.word	0x00000000
        /*0040*/ 	.short	0x0000
        /*0042*/ 	.short	0x0000
        /*0044*/ 	.byte	0x00, 0xf5, 0x21, 0x00


	//----- nvinfo : EIATTR_SPARSE_MMA_MASK
	.align		4
.L_151:
        /*0048*/ 	.byte	0x03, 0x50
        /*004a*/ 	.short	0x0000


	//----- nvinfo : EIATTR_MAXREG_COUNT
	.align		4
        /*004c*/ 	.byte	0x03, 0x1b
        /*004e*/ 	.short	0x00ff


	//----- nvinfo : EIATTR_MERCURY_ISA_VERSION
	.align		4
        /*0050*/ 	.byte	0x03, 0x5f
        /*0052*/ 	.short	0x0101


	//----- nvinfo : EIATTR_VRC_CTA_INIT_COUNT
	.align		4
        /*0054*/ 	.byte	0x02, 0x4a
	.zero		1
	.zero		1


	//----- nvinfo : EIATTR_EXIT_INSTR_OFFSETS
	.align		4
        /*0058*/ 	.byte	0x04, 0x1c
        /*005a*/ 	.short	(.L_153 - .L_152)


	//   ....[0]....
.L_152:
        /*005c*/ 	.word	0x00000140


	//   ....[1]....
        /*0060*/ 	.word	0x000001c0


	//----- nvinfo : EIATTR_CBANK_PARAM_SIZE
	.align		4
.L_153:
        /*0064*/ 	.byte	0x03, 0x19
        /*0066*/ 	.short	0x0018


	//----- nvinfo : EIATTR_PARAM_CBANK
	.align		4
        /*0068*/ 	.byte	0x04, 0x0a
        /*006a*/ 	.short	(.L_155 - .L_154)
	.align		4
.L_154:
        /*006c*/ 	.word	index@(.nv.constant0._Z8decimatePKfPfii)
        /*0070*/ 	.short	0x0380
        /*0072*/ 	.short	0x0018


	//----- nvinfo : EIATTR_SW_WAR
	.align		4
.L_155:
        /*0074*/ 	.byte	0x04, 0x36
        /*0076*/ 	.short	(.L_157 - .L_156)
.L_156:
        /*0078*/ 	.word	0x00000008
.L_157:


//--------------------- .nv.info._Z7squaredPKfPfi --------------------------
	.section	.nv.info._Z7squaredPKfPfi,"",@"SHT_CUDA_INFO"
	.sectionflags	@""
	.align	4


	//----- nvinfo : EIATTR_CUDA_API_VERSION
	.align		4
        /*0000*/ 	.byte	0x04, 0x37
        /*0002*/ 	.short	(.L_159 - .L_158)
.L_158:
        /*0004*/ 	.word	0x00000082


	//----- nvinfo : EIATTR_KPARAM_INFO
	.align		4
.L_159:
        /*0008*/ 	.byte	0x04, 0x17
        /*000a*/ 	.short	(.L_161 - .L_160)
.L_160:
        /*000c*/ 	.word	0x00000000
        /*0010*/ 	.short	0x0002
        /*0012*/ 	.short	0x0010
        /*0014*/ 	.byte	0x00, 0xf0, 0x11, 0x00


	//----- nvinfo : EIATTR_KPARAM_INFO
	.align		4
.L_161:
        /*0018*/ 	.byte	0x04, 0x17
        /*001a*/ 	.short	(.L_163 - .L_162)
.L_162:
        /*001c*/ 	.word	0x00000000
        /*0020*/ 	.short	0x0001
        /*0022*/ 	.short	0x0008
        /*0024*/ 	.byte	0x00, 0xf5, 0x21, 0x00


	//----- nvinfo : EIATTR_KPARAM_INFO
	.align		4
.L_163:
        /*0028*/ 	.byte	0x04, 0x17
        /*002a*/ 	.short	(.L_165 - .L_164)
.L_164:
        /*002c*/ 	.word	0x00000000
        /*0030*/ 	.short	0x0000
        /*0032*/ 	.short	0x0000
        /*0034*/ 	.byte	0x00, 0xf5, 0x21, 0x00


	//----- nvinfo : EIATTR_SPARSE_MMA_MASK
	.align		4
.L_165:
        /*0038*/ 	.byte	0x03, 0x50
        /*003a*/ 	.short	0x0000


	//----- nvinfo : EIATTR_MAXREG_COUNT
	.align		4
        /*003c*/ 	.byte	0x03, 0x1b
        /*003e*/ 	.short	0x00ff


	//----- nvinfo : EIATTR_MERCURY_ISA_VERSION
	.align		4
        /*0040*/ 	.byte	0x03, 0x5f
        /*0042*/ 	.short	0x0101


	//----- nvinfo : EIATTR_VRC_CTA_INIT_COUNT
	.align		4
        /*0044*/ 	.byte	0x02, 0x4a
	.zero		1
	.zero		1


	//----- nvinfo : EIATTR_EXIT_INSTR_OFFSETS
	.align		4
        /*0048*/ 	.byte	0x04, 0x1c
        /*004a*/ 	.short	(.L_167 - .L_166)


	//   ....[0]....
.L_166:
        /*004c*/ 	.word	0x00000130


	//   ....[1]....
        /*0050*/ 	.word	0x000001c0


	//----- nvinfo : EIATTR_CBANK_PARAM_SIZE
	.align		4
.L_167:
        /*0054*/ 	.byte	0x03, 0x19
        /*0056*/ 	.short	0x0014


	//----- nvinfo : EIATTR_PARAM_CBANK
	.align		4
        /*0058*/ 	.byte	0x04, 0x0a
        /*005a*/ 	.short	(.L_169 - .L_168)
	.align		4
.L_168:
        /*005c*/ 	.word	index@(.nv.constant0._Z7squaredPKfPfi)
        /*0060*/ 	.short	0x0380
        /*0062*/ 	.short	0x0014


	//----- nvinfo : EIATTR_SW_WAR
	.align		4
.L_169:
        /*0064*/ 	.byte	0x04, 0x36
        /*0066*/ 	.short	(.L_171 - .L_170)
.L_170:
        /*0068*/ 	.word	0x00000008
.L_171:


//--------------------- .nv.info._Z7multIntPiii   --------------------------
	.section	.nv.info._Z7multIntPiii,"",@"SHT_CUDA_INFO"
	.sectionflags	@""
	.align	4


	//----- nvinfo : EIATTR_CUDA_API_VERSION
	.align		4
        /*0000*/ 	.byte	0x04, 0x37
        /*0002*/ 	.short	(.L_173 - .L_172)
.L_172:
        /*0004*/ 	.word	0x00000082


	//----- nvinfo : EIATTR_KPARAM_INFO
	.align		4
.L_173:
        /*0008*/ 	.byte	0x04, 0x17
        /*000a*/ 	.short	(.L_175 - .L_174)
.L_174:
        /*000c*/ 	.word	0x00000000
        /*0010*/ 	.short	0x0002
        /*0012*/ 	.short	0x000c
        /*0014*/ 	.byte	0x00, 0xf0, 0x11, 0x00


	//----- nvinfo : EIATTR_KPARAM_INFO
	.align		4
.L_175:
        /*0018*/ 	.byte	0x04, 0x17
        /*001a*/ 	.short	(.L_177 - .L_176)
.L_176:
        /*001c*/ 	.word	0x00000000
        /*0020*/ 	.short	0x0001
        /*0022*/ 	.short	0x0008
        /*0024*/ 	.byte	0x00, 0xf0, 0x11, 0x00


	//----- nvinfo : EIATTR_KPARAM_INFO
	.align		4
.L_177:
        /*0028*/ 	.byte	0x04, 0x17
        /*002a*/ 	.short	(.L_179 - .L_178)
.L_178:
        /*002c*/ 	.word	0x00000000
        /*0030*/ 	.short	0x0000
        /*0032*/ 	.short	0x0000
        /*0034*/ 	.byte	0x00, 0xf5, 0x21, 0x00


	//----- nvinfo : EIATTR_SPARSE_MMA_MASK
	.align		4
.L_179:
        /*0038*/ 	.byte	0x03, 0x50
        /*003a*/ 	.short	0x0000


	//----- nvinfo : EIATTR_MAXREG_COUNT
	.align		4
        /*003c*/ 	.byte	0x03, 0x1b
        /*003e*/ 	.short	0x00ff


	//----- nvinfo : EIATTR_MERCURY_ISA_VERSION
	.align		4
        /*0040*/ 	.byte	0x03, 0x5f
        /*0042*/ 	.short	0x0101


	//----- nvinfo : EIATTR_VRC_CTA_INIT_COUNT
	.align		4
        /*0044*/ 	.byte	0x02, 0x4a
	.zero		1
	.zero		1


	//----- nvinfo : EIATTR_EXIT_INSTR_OFFSETS
	.align		4
        /*0048*/ 	.byte	0x04, 0x1c
        /*004a*/ 	.short	(.L_181 - .L_180)


	//   ....[0]....
.L_180:
        /*004c*/ 	.word	0x00000130


	//   ....[1]....
        /*0050*/ 	.word	0x000001b0


	//----- nvinfo : EIATTR_CBANK_PARAM_SIZE
	.align		4
.L_181:
        /*0054*/ 	.byte	0x03, 0x19
        /*0056*/ 	.short	0x0010


	//----- nvinfo : EIATTR_PARAM_CBANK
	.align		4
        /*0058*/ 	.byte	0x04, 0x0a
        /*005a*/ 	.short	(.L_183 - .L_182)
	.align		4
.L_182:
        /*005c*/ 	.word	index@(.nv.constant0._Z7multIntPiii)
        /*0060*/ 	.short	0x0380
        /*0062*/ 	.short	0x0010


	//----- nvinfo : EIATTR_SW_WAR
	.align		4
.L_183:
        /*0064*/ 	.byte	0x04, 0x36
        /*0066*/ 	.short	(.L_185 - .L_184)
.L_184:
        /*0068*/ 	.word	0x00000008
.L_185:


//--------------------- .nv.info._Z8divFloatPffi  --------------------------
	.section	.nv.info._Z8divFloatPffi,"",@"SHT_CUDA_INFO"
	.sectionflags	@""
	.align	4


	//----- nvinfo : EIATTR_CUDA_API_VERSION
	.align		4
        /*0000*/ 	.byte	0x04, 0x37
        /*0002*/ 	.short	(.L_187 - .L_186)
.L_186:
        /*0004*/ 	.word	0x00000082


	//----- nvinfo : EIATTR_KPARAM_INFO
	.align		4
.L_187:
        /*0008*/ 	.byte	0x04, 0x17
        /*000a*/ 	.short	(.L_189 - .L_188)
.L_188:
        /*000c*/ 	.word	0x00000000
        /*0010*/ 	.short	0x0002
        /*0012*/ 	.short	0x000c
        /*0014*/ 	.byte	0x00, 0xf0, 0x11, 0x00


	//----- nvinfo : EIATTR_KPARAM_INFO
	.align		4
.L_189:
        /*0018*/ 	.byte	0x04, 0x17
        /*001a*/ 	.short	(.L_191 - .L_190)
.L_190:
        /*001c*/ 	.word	0x00000000
        /*0020*/ 	.short	0x0001
        /*0022*/ 	.short	0x0008
        /*0024*/ 	.byte	0x00, 0xf0, 0x11, 0x00


	//----- nvinfo : EIATTR_KPARAM_INFO
	.align		4
.L_191:
        /*0028*/ 	.byte	0x04, 0x17
        /*002a*/ 	.short	(.L_193 - .L_192)
.L_192:
        /*002c*/ 	.word	0x00000000
        /*0030*/ 	.short	0x0000
        /*0032*/ 	.short	0x0000
        /*0034*/ 	.byte	0x00, 0xf5, 0x21, 0x00


	//----- nvinfo : EIATTR_SPARSE_MMA_MASK
	.align		4
.L_193:
        /*0038*/ 	.byte	0x03, 0x50
        /*003a*/ 	.short	0x0000


	//----- nvinfo : EIATTR_MAXREG_COUNT
	.align		4
        /*003c*/ 	.byte	0x03, 0x1b
        /*003e*/ 	.short	0x00ff


	//----- nvinfo : EIATTR_MERCURY_ISA_VERSION
	.align		4
        /*0040*/ 	.byte	0x03, 0x5f
        /*0042*/ 	.short	0x0101


	//----- nvinfo : EIATTR_VRC_CTA_INIT_COUNT
	.align		4
        /*0044*/ 	.byte	0x02, 0x4a
	.zero		1
	.zero		1


	//----- nvinfo : EIATTR_EXIT_INSTR_OFFSETS
	.align		4
        /*0048*/ 	.byte	0x04, 0x1c
        /*004a*/ 	.short	(.L_195 - .L_194)


	//   ....[0]....
.L_194:
        /*004c*/ 	.word	0x00000130


	//   ....[1]....
        /*0050*/ 	.word	0x00000270


	//----- nvinfo : EIATTR_CRS_STACK_SIZE
	.align		4
.L_195:
        /*0054*/ 	.byte	0x04, 0x1e
        /*0056*/ 	.short	(.L_197 - .L_196)
.L_196:
        /*0058*/ 	.word	0x00000000


	//----- nvinfo : EIATTR_CBANK_PARAM_SIZE
	.align		4
.L_197:
        /*005c*/ 	.byte	0x03, 0x19
        /*005e*/ 	.short	0x0010


	//----- nvinfo : EIATTR_PARAM_CBANK
	.align		4
        /*0060*/ 	.byte	0x04, 0x0a
        /*0062*/ 	.short	(.L_199 - .L_198)
	.align		4
.L_198:
        /*0064*/ 	.word	index@(.nv.constant0._Z8divFloatPffi)
        /*0068*/ 	.short	0x0380
        /*006a*/ 	.short	0x0010


	//----- nvinfo : EIATTR_SW_WAR
	.align		4
.L_199:
        /*006c*/ 	.byte	0x04, 0x36
        /*006e*/ 	.short	(.L_201 - .L_200)
.L_200:
        /*0070*/ 	.word	0x00000008
.L_201:


//--------------------- .nv.info._Z13divIntByFloatPKiPffi --------------------------
	.section	.nv.info._Z13divIntByFloatPKiPffi,"",@"SHT_CUDA_INFO"
	.sectionflags	@""
	.align	4


	//----- nvinfo : EIATTR_CUDA_API_VERSION
	.align		4
        /*0000*/ 	.byte	0x04, 0x37
        /*0002*/ 	.short	(.L_203 - .L_202)
.L_202:
        /*0004*/ 	.word	0x00000082


	//----- nvinfo : EIATTR_KPARAM_INFO
	.align		4
.L_203:
        /*0008*/ 	.byte	0x04, 0x17
        /*000a*/ 	.short	(.L_205 - .L_204)
.L_204:
        /*000c*/ 	.word	0x00000000
        /*0010*/ 	.short	0x0003
        /*0012*/ 	.short	0x0014
        /*0014*/ 	.byte	0x00, 0xf0, 0x11, 0x00


	//----- nvinfo : EIATTR_KPARAM_INFO
	.align		4
.L_205:
        /*0018*/ 	.byte	0x04, 0x17
        /*001a*/ 	.short	(.L_207 - .L_206)
.L_206:
        /*001c*/ 	.word	0x00000000
        /*0020*/ 	.short	0x0002
        /*0022*/ 	.short	0x0010
        /*0024*/ 	.byte	0x00, 0xf0, 0x11, 0x00


	//----- nvinfo : EIATTR_KPARAM_INFO
	.align		4
.L_207:
        /*0028*/ 	.byte	0x04, 0x17
        /*002a*/ 	.short	(.L_209 - .L_208)
.L_208:
        /*002c*/ 	.word	0x00000000
        /*0030*/ 	.short	0x0001
        /*0032*/ 	.short	0x0008
        /*0034*/ 	.byte	0x00, 0xf5, 0x21, 0x00


	//----- nvinfo : EIATTR_KPARAM_INFO
	.align		4
.L_209:
        /*0038*/ 	.byte	0x04, 0x17
        /*003a*/ 	.short	(.L_211 - .L_210)
.L_210:
        /*003c*/ 	.word	0x00000000
        /*0040*/ 	.short	0x0000
        /*0042*/ 	.short	0x0000
        /*0044*/ 	.byte	0x00, 0xf5, 0x21, 0x00


	//----- nvinfo : EIATTR_SPARSE_MMA_MASK
	.align		4
.L_211:
        /*0048*/ 	.byte	0x03, 0x50
        /*004a*/ 	.short	0x0000


	//----- nvinfo : EIATTR_MAXREG_COUNT
	.align		4
        /*004c*/ 	.byte	0x03, 0x1b
        /*004e*/ 	.short	0x00ff


	//----- nvinfo : EIATTR_MERCURY_ISA_VERSION
	.align		4
        /*0050*/ 	.byte	0x03, 0x5f
        /*0052*/ 	.short	0x0101


	//----- nvinfo : EIATTR_VRC_CTA_INIT_COUNT
	.align		4
        /*0054*/ 	.byte	0x02, 0x4a
	.zero		1
	.zero		1


	//----- nvinfo : EIATTR_EXIT_INSTR_OFFSETS
	.align		4
        /*0058*/ 	.byte	0x04, 0x1c
        /*005a*/ 	.short	(.L_213 - .L_212)


	//   ....[0]....
.L_212:
        /*005c*/ 	.word	0x00000130


	//   ....[1]....
        /*0060*/ 	.word	0x000002a0


	//----- nvinfo : EIATTR_CRS_STACK_SIZE
	.align		4
.L_213:
        /*0064*/ 	.byte	0x04, 0x1e
        /*0066*/ 	.short	(.L_215 - .L_214)
.L_214:
        /*0068*/ 	.word	0x00000000


	//----- nvinfo : EIATTR_CBANK_PARAM_SIZE
	.align		4
.L_215:
        /*006c*/ 	.byte	0x03, 0x19
        /*006e*/ 	.short	0x0018


	//----- nvinfo : EIATTR_PARAM_CBANK
	.align		4
        /*0070*/ 	.byte	0x04, 0x0a
        /*0072*/ 	.short	(.L_217 - .L_216)
	.align		4
.L_216:
        /*0074*/ 	.word	index@(.nv.constant0._Z13divIntByFloatPKiPffi)
        /*0078*/ 	.short	0x0380
        /*007a*/ 	.short	0x0018


	//----- nvinfo : EIATTR_SW_WAR
	.align		4
.L_217:
        /*007c*/ 	.byte	0x04, 0x36
        /*007e*/ 	.short	(.L_219 - .L_218)
.L_218:
        /*0080*/ 	.word	0x00000008
.L_219:


//--------------------- .nv.callgraph             --------------------------
	.section	.nv.callgraph,"",@"SHT_CUDA_CALLGRAPH"
	.align	4
	.sectionentsize	8
	.align		4
        /*0000*/ 	.word	0x00000000
	.align		4
        /*0004*/ 	.word	0xffffffff
	.align		4
        /*0008*/ 	.word	0x00000000
	.align		4
        /*000c*/ 	.word	0xfffffffe
	.align		4
        /*0010*/ 	.word	0x00000000
	.align		4
        /*0014*/ 	.word	0xfffffffd
	.align		4
        /*0018*/ 	.word	0x00000000
	.align		4
        /*001c*/ 	.word	0xfffffffc


//--------------------- .text._Z4top2PKiPiii      --------------------------
	.section	.text._Z4top2PKiPiii,"ax",@progbits
	.align	128
        .global         _Z4top2PKiPiii
        .type           _Z4top2PKiPiii,@function
        .size           _Z4top2PKiPiii,(.L_x_48 - _Z4top2PKiPiii)
        .other          _Z4top2PKiPiii,@"STO_CUDA_ENTRY STV_DEFAULT"
_Z4top2PKiPiii:
.text._Z4top2PKiPiii:
[----:B------:R-:W-:Y:S08]  /*0000*/  LDC R1, c[0x0][0x37c] ;  /* 0x0000df00ff017b82 */ /* 0x000ff00000000800 */
[----:B------:R-:W-:Y:S01]  /*0010*/  S2UR UR4, SR_CTAID.Y ;  /* 0x00000000000479c3 */ /* 0x000fe20000002600 */
[----:B------:R-:W0:Y:S01]  /*0020*/  S2R R7, SR_TID.Z ;  /* 0x0000000000077919 */ /* 0x000e220000002300 */
[----:B------:R-:W1:Y:S01]  /*0030*/  LDCU UR6, c[0x0][0x370] ;  /* 0x00006e00ff0677ac */ /* 0x000e620008000800 */
[----:B------:R-:W2:Y:S01]  /*0040*/  S2R R3, SR_TID.Y ;  /* 0x0000000000037919 */ /* 0x000ea20000002200 */
[----:B------:R-:W3:Y:S04]  /*0050*/  LDCU UR8, c[0x0][0x374] ;  /* 0x00006e80ff0877ac */ /* 0x000ee80008000800 */
[----:B------:R-:W3:Y:S01]  /*0060*/  S2UR UR7, SR_CTAID.Z ;  /* 0x00000000000779c3 */ /* 0x000ee20000002700 */
[----:B------:R-:W4:Y:S01]  /*0070*/  S2R R5, SR_TID.X ;  /* 0x0000000000057919 */ /* 0x000f220000002100 */
[----:B------:R-:W4:Y:S01]  /*0080*/  LDCU UR9, c[0x0][0x360] ;  /* 0x00006c00ff0977ac */ /* 0x000f220008000800 */
[----:B------:R-:W2:Y:S05]  /*0090*/  LDCU UR10, c[0x0][0x364] ;  /* 0x00006c80ff0a77ac */ /* 0x000eaa0008000800 */
[----:B------:R-:W1:Y:S08]  /*00a0*/  S2UR UR5, SR_CTAID.X ;  /* 0x00000000000579c3 */ /* 0x000e700000002500 */
[----:B------:R-:W0:Y:S01]  /*00b0*/  LDC R0, c[0x0][0x368] ;  /* 0x0000da00ff007b82 */ /* 0x000e220000000800 */
[----:B---3--:R-:W-:Y:S01]  /*00c0*/  UIMAD UR4, UR7, UR8, UR4 ;  /* 0x00000008070472a4 */ /* 0x008fe2000f8e0204 */
[----:B------:R-:W3:Y:S03]  /*00d0*/  LDCU UR7, c[0x0][0x394] ;  /* 0x00007280ff0777ac */ /* 0x000ee60008000800 */
[----:B-1----:R-:W-:-:S06]  /*00e0*/  UIMAD UR4, UR4, UR6, UR5 ;  /* 0x00000006040472a4 */ /* 0x002fcc000f8e0205 */
[----:B0-----:R-:W-:-:S04]  /*00f0*/  IMAD R0, R0, UR4, R7 ;  /* 0x0000000400007c24 */ /* 0x001fc8000f8e0207 */
[----:B--2---:R-:W-:-:S04]  /*0100*/  IMAD R0, R0, UR10, R3 ;  /* 0x0000000a00007c24 */ /* 0x004fc8000f8e0203 */
[----:B----4-:R-:W-:Y:S01]  /*0110*/  IMAD R5, R0, UR9, R5 ;  /* 0x0000000900057c24 */ /* 0x010fe2000f8e0205 */
[----:B---3--:R-:W-:-:S04]  /*0120*/  MOV R0, UR7 ;  /* 0x0000000700007c02 */ /* 0x008fc80008000f00 */
[----:B------:R-:W-:-:S13]  /*0130*/  ISETP.GE.AND P0, PT, R5, R0, PT ;  /* 0x000000000500720c */ /* 0x000fda0003f06270 */
[----:B------:R-:W-:Y:S05]  /*0140*/  @P0 EXIT ;  /* 0x000000000000094d */ /* 0x000fea0003800000 */
[----:B------:R-:W0:Y:S01]  /*0150*/  LDCU UR5, c[0x0][0x390] ;  /* 0x00007200ff0577ac */ /* 0x000e220008000800 */
[----:B------:R-:W1:Y:S01]  /*0160*/  LDCU.64 UR8, c[0x0][0x358] ;  /* 0x00006b00ff0877ac */ /* 0x000e620008000a00 */
[----:B0-----:R-:W-:-:S09]  /*0170*/  UISETP.GE.AND UP0, UPT, UR5, 0x1, UPT ;  /* 0x000000010500788c */ /* 0x001fd2000bf06270 */
[----:B-1----:R-:W-:Y:S05]  /*0180*/  BRA.U !UP0, `(.L_x_0) ;  /* 0x0000000908b47547 */ /* 0x002fea000b800000 */
[----:B------:R-:W-:Y:S01]  /*0190*/  UISETP.GE.U32.AND UP1, UPT, UR5, 0x8, UPT ;  /* 0x000000080500788c */ /* 0x000fe2000bf26070 */
[----:B------:R-:W-:Y:S01]  /*01a0*/  HFMA2 R3, -RZ, RZ, 0, 0 ;  /* 0x00000000ff037431 */ /* 0x000fe200000001ff */
[----:B------:R-:W-:Y:S01]  /*01b0*/  ULOP3.LUT UR6, UR5, 0x7, URZ, 0xc0, !UPT ;  /* 0x0000000705067892 */ /* 0x000fe2000f8ec0ff */
[----:B------:R-:W-:-:S03]  /*01c0*/  UMOV UR4, URZ ;  /* 0x000000ff00047c82 */ /* 0x000fc60008000000 */
[----:B------:R-:W-:-:S03]  /*01d0*/  UISETP.NE.AND UP0, UPT, UR6, URZ, UPT ;  /* 0x000000ff0600728c */ /* 0x000fc6000bf05270 */
[----:B------:R-:W-:Y:S08]  /*01e0*/  BRA.U !UP1, `(.L_x_1) ;  /* 0x0000000509487547 */ /* 0x000ff0000b800000 */
[----:B------:R-:W0:Y:S01]  /*01f0*/  LDC R0, c[0x0][0x394] ;  /* 0x0000e500ff007b82 */ /* 0x000e220000000800 */
[----:B------:R-:W-:Y:S01]  /*0200*/  ULOP3.LUT UR4, UR5, 0x7ffffff8, URZ, 0xc0, !UPT ;  /* 0x7ffffff805047892 */ /* 0x000fe2000f8ec0ff */
[----:B------:R-:W-:Y:S02]  /*0210*/  MOV R3, RZ ;  /* 0x000000ff00037202 */ /* 0x000fe40000000f00 */
[----:B------:R-:W-:Y:S01]  /*0220*/  MOV R9, R5 ;  /* 0x0000000500097202 */ /* 0x000fe20000000f00 */
[----:B------:R-:W-:-:S03]  /*0230*/  UIADD3 UR5, UPT, UPT, -UR4, URZ, URZ ;  /* 0x000000ff04057290 */ /* 0x000fc6000fffe1ff */
[----:B------:R-:W1:Y:S09]  /*0240*/  LDC.64 R6, c[0x0][0x380] ;  /* 0x0000e000ff067b82 */ /* 0x000e720000000a00 */
.L_x_2:
[----:B-12---:R-:W-:-:S05]  /*0250*/  IMAD.WIDE R12, R9, 0x4, R6 ;  /* 0x00000004090c7825 */ /* 0x006fca00078e0206 */
[----:B------:R-:W2:Y:S02]  /*0260*/  LDG.E R19, desc[UR8][R12.64] ;  /* 0x000000080c137981 */ /* 0x000ea4000c1e1900 */
[----:B--2---:R-:W-:-:S13]  /*0270*/  ISETP.GE.AND P1, PT, R19, 0x1, PT ;  /* 0x000000011300780c */ /* 0x004fda0003f26270 */
[----:B------:R-:W1:Y:S01]  /*0280*/  @P1 LDC.64 R10, c[0x0][0x388] ;  /* 0x0000e200ff0a1b82 */ /* 0x000e620000000a00 */
[----:B0-----:R-:W-:-:S04]  /*0290*/  @P1 IMAD R15, R3, R0, R5 ;  /* 0x00000000030f1224 */ /* 0x001fc800078e0205 */
[----:B-1----:R-:W-:-:S04]  /*02a0*/  @P1 IMAD.WIDE R10, R15, 0x4, R10 ;  /* 0x000000040f0a1825 */ /* 0x002fc800078e020a */
[----:B------:R-:W-:Y:S01]  /*02b0*/  IMAD.WIDE R14, R0, 0x4, R12 ;  /* 0x00000004000e7825 */ /* 0x000fe200078e020c */
[----:B------:R0:W-:Y:S04]  /*02c0*/  @P1 STG.E desc[UR8][R10.64], R19 ;  /* 0x000000130a001986 */ /* 0x0001e8000c101908 */
[----:B------:R-:W2:Y:S01]  /*02d0*/  LDG.E R21, desc[UR8][R14.64] ;  /* 0x000000080e157981 */ /* 0x000ea2000c1e1900 */
[----:B------:R-:W-:-:S04]  /*02e0*/  @P1 IADD3 R2, PT, PT, R3, 0x1, RZ ;  /* 0x0000000103021810 */ /* 0x000fc80007ffe0ff */
[----:B------:R-:W-:Y:S02]  /*02f0*/  @P1 MOV R3, R2 ;  /* 0x0000000200031202 */ /* 0x000fe40000000f00 */
[----:B--2---:R-:W-:-:S13]  /*0300*/  ISETP.GE.AND P0, PT, R21, 0x1, PT ;  /* 0x000000011500780c */ /* 0x004fda0003f06270 */
[----:B------:R-:W1:Y:S01]  /*0310*/  @P0 LDC.64 R16, c[0x0][0x388] ;  /* 0x0000e200ff100b82 */ /* 0x000e620000000a00 */
[----:B------:R-:W-:-:S04]  /*0320*/  @P0 IMAD R13, R3, R0, R5 ;  /* 0x00000000030d0224 */ /* 0x000fc800078e0205 */
[----:B-1----:R-:W-:-:S04]  /*0330*/  @P0 IMAD.WIDE R16, R13, 0x4, R16 ;  /* 0x000000040d100825 */ /* 0x002fc800078e0210 */
[----:B------:R-:W-:Y:S01]  /*0340*/  IMAD.WIDE R12, R0, 0x4, R14 ;  /* 0x00000004000c7825 */ /* 0x000fe200078e020e */
[----:B------:R1:W-:Y:S04]  /*0350*/  @P0 STG.E desc[UR8][R16.64], R21 ;  /* 0x0000001510000986 */ /* 0x0003e8000c101908 */
[----:B------:R-:W2:Y:S01]  /*0360*/  LDG.E R23, desc[UR8][R12.64] ;  /* 0x000000080c177981 */ /* 0x000ea2000c1e1900 */
[----:B------:R-:W-:-:S04]  /*0370*/  @P0 IADD3 R2, PT, PT, R3, 0x1, RZ ;  /* 0x0000000103020810 */ /* 0x000fc80007ffe0ff */
[----:B------:R-:W-:Y:S02]  /*0380*/  @P0 MOV R3, R2 ;  /* 0x0000000200030202 */ /* 0x000fe40000000f00 */
[----:B--2---:R-:W-:-:S13]  /*0390*/  ISETP.GE.AND P1, PT, R23, 0x1, PT ;  /* 0x000000011700780c */ /* 0x004fda0003f26270 */
[----:B0-----:R-:W0:Y:S01]  /*03a0*/  @P1 LDC.64 R10, c[0x0][0x388] ;  /* 0x0000e200ff0a1b82 */ /* 0x001e220000000a00 */
[----:B------:R-:W-:-:S04]  /*03b0*/  @P1 IMAD R15, R3, R0, R5 ;  /* 0x00000000030f1224 */ /* 0x000fc800078e0205 */
[----:B0-----:R-:W-:-:S04]  /*03c0*/  @P1 IMAD.WIDE R14, R15, 0x4, R10 ;  /* 0x000000040f0e1825 */ /* 0x001fc800078e020a */
[----:B------:R-:W-:Y:S01]  /*03d0*/  IMAD.WIDE R10, R0, 0x4, R12 ;  /* 0x00000004000a7825 */ /* 0x000fe200078e020c */
[----:B------:R0:W-:Y:S04]  /*03e0*/  @P1 STG.E desc[UR8][R14.64], R23 ;  /* 0x000000170e001986 */ /* 0x0001e8000c101908 */
[----:B------:R-:W2:Y:S01]  /*03f0*/  LDG.E R19, desc[UR8][R10.64] ;  /* 0x000000080a137981 */ /* 0x000ea2000c1e1900 */
[----:B------:R-:W-:-:S04]  /*0400*/  @P1 IADD3 R2, PT, PT, R3, 0x1, RZ ;  /* 0x0000000103021810 */ /* 0x000fc80007ffe0ff */
[----:B------:R-:W-:Y:S02]  /*0410*/  @P1 MOV R3, R2 ;  /* 0x0000000200031202 */ /* 0x000fe40000000f00 */
[----:B--2---:R-:W-:-:S13]  /*0420*/  ISETP.GE.AND P0, PT, R19, 0x1, PT ;  /* 0x000000011300780c */ /* 0x004fda0003f06270 */
[----:B------:R-:W2:Y:S01]  /*0430*/  @P0 LDC.64 R12, c[0x0][0x388] ;  /* 0x0000e200ff0c0b82 */ /* 0x000ea20000000a00 */
[----:B-1----:R-:W-:-:S04]  /*0440*/  @P0 IMAD R17, R3, R0, R5 ;  /* 0x0000000003110224 */ /* 0x002fc800078e0205 */
[----:B--2---:R-:W-:-:S04]  /*0450*/  @P0 IMAD.WIDE R16, R17, 0x4, R12 ;  /* 0x0000000411100825 */ /* 0x004fc800078e020c */
[----:B------:R-:W-:Y:S01]  /*0460*/  IMAD.WIDE R12, R0, 0x4, R10 ;  /* 0x00000004000c7825 */ /* 0x000fe200078e020a */
[----:B------:R1:W-:Y:S04]  /*0470*/  @P0 STG.E desc[UR8][R16.64], R19 ;  /* 0x0000001310000986 */ /* 0x0003e8000c101908 */
[----:B------:R-:W2:Y:S01]  /*0480*/  LDG.E R21, desc[UR8][R12.64] ;  /* 0x000000080c157981 */ /* 0x000ea2000c1e1900 */
[----:B------:R-:W-:-:S04]  /*0490*/  @P0 IADD3 R2, PT, PT, R3, 0x1, RZ ;  /* 0x0000000103020810 */ /* 0x000fc80007ffe0ff */
[----:B------:R-:W-:Y:S02]  /*04a0*/  @P0 MOV R3, R2 ;  /* 0x0000000200030202 */ /* 0x000fe40000000f00 */
[----:B--2---:R-:W-:-:S13]  /*04b0*/  ISETP.GE.AND P1, PT, R21, 0x1, PT ;  /* 0x000000011500780c */ /* 0x004fda0003f26270 */
[----:B------:R-:W2:Y:S01]  /*04c0*/  @P1 LDC.64 R10, c[0x0][0x388] ;  /* 0x0000e200ff0a1b82 */ /* 0x000ea20000000a00 */
[----:B0-----:R-:W-:-:S04]  /*04d0*/  @P1 IMAD R15, R3, R0, R5 ;  /* 0x00000000030f1224 */ /* 0x001fc800078e0205 */
        /* <DEDUP_REMOVED lines=19> */
[C---:B------:R-:W-:Y:S01]  /*0610*/  IMAD.WIDE R10, R0.reuse, 0x4, R12 ;  /* 0x00000004000a7825 */ /* 0x040fe200078e020c */
[----:B------:R2:W-:Y:S05]  /*0620*/  @P1 STG.E desc[UR8][R14.64], R19 ;  /* 0x000000130e001986 */ /* 0x0005ea000c101908 */
[----:B------:R-:W3:Y:S01]  /*0630*/  LDG.E R11, desc[UR8][R10.64] ;  /* 0x000000080a0b7981 */ /* 0x000ee2000c1e1900 */
[----:B------:R-:W-:Y:S01]  /*0640*/  @P1 IADD3 R2, PT, PT, R3, 0x1, RZ ;  /* 0x0000000103021810 */ /* 0x000fe20007ffe0ff */
[----:B------:R-:W-:Y:S01]  /*0650*/  UIADD3 UR5, UPT, UPT, UR5, 0x8, URZ ;  /* 0x0000000805057890 */ /* 0x000fe2000fffe0ff */
[----:B------:R-:W-:Y:S02]  /*0660*/  LEA R9, R0, R9, 0x3 ;  /* 0x0000000900097211 */ /* 0x000fe400078e18ff */
[----:B------:R-:W-:Y:S01]  /*0670*/  @P1 MOV R3, R2 ;  /* 0x0000000200031202 */ /* 0x000fe20000000f00 */
[----:B------:R-:W-:Y:S01]  /*0680*/  UISETP.NE.AND UP1, UPT, UR5, URZ, UPT ;  /* 0x000000ff0500728c */ /* 0x000fe2000bf25270 */
[----:B---3--:R-:W-:-:S13]  /*0690*/  ISETP.GE.AND P0, PT, R11, 0x1, PT ;  /* 0x000000010b00780c */ /* 0x008fda0003f06270 */
[----:B------:R-:W0:Y:S01]  /*06a0*/  @P0 LDC.64 R12, c[0x0][0x388] ;  /* 0x0000e200ff0c0b82 */ /* 0x000e220000000a00 */
[C---:B-1----:R-:W-:Y:S01]  /*06b0*/  @P0 IMAD R17, R3.reuse, R0, R5 ;  /* 0x0000000003110224 */ /* 0x042fe200078e0205 */
[----:B------:R-:W-:-:S04]  /*06c0*/  @P0 IADD3 R2, PT, PT, R3, 0x1, RZ ;  /* 0x0000000103020810 */ /* 0x000fc80007ffe0ff */
[----:B------:R-:W-:Y:S01]  /*06d0*/  @P0 MOV R3, R2 ;  /* 0x0000000200030202 */ /* 0x000fe20000000f00 */
[----:B0-----:R-:W-:-:S05]  /*06e0*/  @P0 IMAD.WIDE R12, R17, 0x4, R12 ;  /* 0x00000004110c0825 */ /* 0x001fca00078e020c */
[----:B------:R2:W-:Y:S01]  /*06f0*/  @P0 STG.E desc[UR8][R12.64], R11 ;  /* 0x0000000b0c000986 */ /* 0x0005e2000c101908 */
[----:B------:R-:W-:Y:S05]  /*0700*/  BRA.U UP1, `(.L_x_2) ;  /* 0xfffffff901d07547 */ /* 0x000fea000b83ffff */
.L_x_1:
[----:B------:R-:W-:Y:S05]  /*0710*/  BRA.U !UP0, `(.L_x_3) ;  /* 0x0000000508487547 */ /* 0x000fea000b800000 */
[----:B------:R-:W0:Y:S01]  /*0720*/  LDCU UR5, c[0x0][0x390] ;  /* 0x00007200ff0577ac */ /* 0x000e220008000800 */
[----:B------:R-:W-:Y:S02]  /*0730*/  UISETP.GE.U32.AND UP0, UPT, UR6, 0x4, UPT ;  /* 0x000000040600788c */ /* 0x000fe4000bf06070 */
[----:B0-----:R-:W-:-:S04]  /*0740*/  ULOP3.LUT UR7, UR5, 0x3, URZ, 0xc0, !UPT ;  /* 0x0000000305077892 */ /* 0x001fc8000f8ec0ff */
[----:B------:R-:W-:-:S03]  /*0750*/  UISETP.NE.AND UP1, UPT, UR7, URZ, UPT ;  /* 0x000000ff0700728c */ /* 0x000fc6000bf25270 */
[----:B------:R-:W-:Y:S08]  /*0760*/  BRA.U !UP0, `(.L_x_4) ;  /* 0x00000001089c7547 */ /* 0x000ff0000b800000 */
[----:B------:R-:W0:Y:S01]  /*0770*/  LDC.64 R6, c[0x0][0x380] ;  /* 0x0000e000ff067b82 */ /* 0x000e220000000a00 */
[----:B------:R-:W-:-:S04]  /*0780*/  IMAD R9, R0, UR4, R5 ;  /* 0x0000000400097c24 */ /* 0x000fc8000f8e0205 */
[----:B0-----:R-:W-:-:S05]  /*0790*/  IMAD.WIDE R6, R9, 0x4, R6 ;  /* 0x0000000409067825 */ /* 0x001fca00078e0206 */
[----:B------:R-:W3:Y:S02]  /*07a0*/  LDG.E R17, desc[UR8][R6.64] ;  /* 0x0000000806117981 */ /* 0x000ee4000c1e1900 */
[----:B---3--:R-:W-:-:S13]  /*07b0*/  ISETP.GE.AND P1, PT, R17, 0x1, PT ;  /* 0x000000011100780c */ /* 0x008fda0003f26270 */
[----:B------:R-:W0:Y:S01]  /*07c0*/  @P1 LDC.64 R8, c[0x0][0x388] ;  /* 0x0000e200ff081b82 */ /* 0x000e220000000a00 */
[----:B--2---:R-:W-:-:S04]  /*07d0*/  @P1 IMAD R13, R3, R0, R5 ;  /* 0x00000000030d1224 */ /* 0x004fc800078e0205 */
[----:B0-----:R-:W-:-:S04]  /*07e0*/  @P1 IMAD.WIDE R12, R13, 0x4, R8 ;  /* 0x000000040d0c1825 */ /* 0x001fc800078e0208 */
        /* <DEDUP_REMOVED lines=15> */
[----:B------:R-:W2:Y:S01]  /*08e0*/  @P1 LDC.64 R6, c[0x0][0x388] ;  /* 0x0000e200ff061b82 */ /* 0x000ea20000000a00 */
[----:B------:R-:W-:-:S04]  /*08f0*/  @P1 IMAD R9, R3, R0, R5 ;  /* 0x0000000003091224 */ /* 0x000fc800078e0205 */
[----:B--2---:R-:W-:-:S04]  /*0900*/  @P1 IMAD.WIDE R8, R9, 0x4, R6 ;  /* 0x0000000409081825 */ /* 0x004fc800078e0206 */
[----:B------:R-:W-:Y:S01]  /*0910*/  IMAD.WIDE R6, R0, 0x4, R10 ;  /* 0x0000000400067825 */ /* 0x000fe200078e020a */
[----:B------:R1:W-:Y:S05]  /*0920*/  @P1 STG.E desc[UR8][R8.64], R21 ;  /* 0x0000001508001986 */ /* 0x0003ea000c101908 */
[----:B------:R-:W2:Y:S01]  /*0930*/  LDG.E R7, desc[UR8][R6.64] ;  /* 0x0000000806077981 */ /* 0x000ea2000c1e1900 */
[----:B------:R-:W-:Y:S01]  /*0940*/  @P1 IADD3 R2, PT, PT, R3, 0x1, RZ ;  /* 0x0000000103021810 */ /* 0x000fe20007ffe0ff */
[----:B------:R-:W-:-:S03]  /*0950*/  UIADD3 UR4, UPT, UPT, UR4, 0x4, URZ ;  /* 0x0000000404047890 */ /* 0x000fc6000fffe0ff */
[----:B------:R-:W-:Y:S02]  /*0960*/  @P1 MOV R3, R2 ;  /* 0x0000000200031202 */ /* 0x000fe40000000f00 */
[----:B--2---:R-:W-:-:S13]  /*0970*/  ISETP.GE.AND P0, PT, R7, 0x1, PT ;  /* 0x000000010700780c */ /* 0x004fda0003f06270 */
[----:B------:R-:W2:Y:S01]  /*0980*/  @P0 LDC.64 R10, c[0x0][0x388] ;  /* 0x0000e200ff0a0b82 */ /* 0x000ea20000000a00 */
[C---:B0-----:R-:W-:Y:S01]  /*0990*/  @P0 IMAD R13, R3.reuse, R0, R5 ;  /* 0x00000000030d0224 */ /* 0x041fe200078e0205 */
[----:B------:R-:W-:-:S04]  /*09a0*/  @P0 IADD3 R2, PT, PT, R3, 0x1, RZ ;  /* 0x0000000103020810 */ /* 0x000fc80007ffe0ff */
[----:B------:R-:W-:Y:S01]  /*09b0*/  @P0 MOV R3, R2 ;  /* 0x0000000200030202 */ /* 0x000fe20000000f00 */
[----:B--2---:R-:W-:-:S05]  /*09c0*/  @P0 IMAD.WIDE R10, R13, 0x4, R10 ;  /* 0x000000040d0a0825 */ /* 0x004fca00078e020a */
[----:B------:R1:W-:Y:S02]  /*09d0*/  @P0 STG.E desc[UR8][R10.64], R7 ;  /* 0x000000070a000986 */ /* 0x0003e4000c101908 */
.L_x_4:
[----:B------:R-:W-:Y:S05]  /*09e0*/  BRA.U !UP1, `(.L_x_3) ;  /* 0x0000000109947547 */ /* 0x000fea000b800000 */
[----:B------:R-:W-:Y:S02]  /*09f0*/  UISETP.NE.AND UP0, UPT, UR7, 0x1, UPT ;  /* 0x000000010700788c */ /* 0x000fe4000bf05270 */
[----:B------:R-:W-:-:S04]  /*0a00*/  ULOP3.LUT UR5, UR5, 0x1, URZ, 0xc0, !UPT ;  /* 0x0000000105057892 */ /* 0x000fc8000f8ec0ff */
[----:B------:R-:W-:-:S03]  /*0a10*/  UISETP.NE.U32.AND UP1, UPT, UR5, 0x1, UPT ;  /* 0x000000010500788c */ /* 0x000fc6000bf25070 */
[----:B------:R-:W-:Y:S08]  /*0a20*/  BRA.U !UP0, `(.L_x_5) ;  /* 0x0000000108547547 */ /* 0x000ff0000b800000 */
[----:B-1----:R-:W0:Y:S01]  /*0a30*/  LDC.64 R6, c[0x0][0x380] ;  /* 0x0000e000ff067b82 */ /* 0x002e220000000a00 */
[----:B------:R-:W-:-:S04]  /*0a40*/  IMAD R9, R0, UR4, R5 ;  /* 0x0000000400097c24 */ /* 0x000fc8000f8e0205 */
[----:B0-----:R-:W-:-:S05]  /*0a50*/  IMAD.WIDE R8, R9, 0x4, R6 ;  /* 0x0000000409087825 */ /* 0x001fca00078e0206 */
[----:B--2---:R-:W2:Y:S02]  /*0a60*/  LDG.E R15, desc[UR8][R8.64] ;  /* 0x00000008080f7981 */ /* 0x004ea4000c1e1900 */
[----:B--2---:R-:W-:-:S13]  /*0a70*/  ISETP.GE.AND P0, PT, R15, 0x1, PT ;  /* 0x000000010f00780c */ /* 0x004fda0003f06270 */
[----:B------:R-:W0:Y:S01]  /*0a80*/  @P0 LDC.64 R6, c[0x0][0x388] ;  /* 0x0000e200ff060b82 */ /* 0x000e220000000a00 */
[----:B------:R-:W-:-:S04]  /*0a90*/  @P0 IMAD R11, R3, R0, R5 ;  /* 0x00000000030b0224 */ /* 0x000fc800078e0205 */
[----:B0-----:R-:W-:-:S04]  /*0aa0*/  @P0 IMAD.WIDE R10, R11, 0x4, R6 ;  /* 0x000000040b0a0825 */ /* 0x001fc800078e0206 */
[----:B------:R-:W-:Y:S01]  /*0ab0*/  IMAD.WIDE R6, R0, 0x4, R8 ;  /* 0x0000000400067825 */ /* 0x000fe200078e0208 */
[----:B------:R0:W-:Y:S05]  /*0ac0*/  @P0 STG.E desc[UR8][R10.64], R15 ;  /* 0x0000000f0a000986 */ /* 0x0001ea000c101908 */
[----:B------:R-:W2:Y:S01]  /*0ad0*/  LDG.E R7, desc[UR8][R6.64] ;  /* 0x0000000806077981 */ /* 0x000ea2000c1e1900 */
[----:B------:R-:W-:Y:S01]  /*0ae0*/  @P0 IADD3 R2, PT, PT, R3, 0x1, RZ ;  /* 0x0000000103020810 */ /* 0x000fe20007ffe0ff */
[----:B------:R-:W-:-:S03]  /*0af0*/  UIADD3 UR4, UPT, UPT, UR4, 0x2, URZ ;  /* 0x0000000204047890 */ /* 0x000fc6000fffe0ff */
[----:B------:R-:W-:Y:S02]  /*0b00*/  @P0 MOV R3, R2 ;  /* 0x0000000200030202 */ /* 0x000fe40000000f00 */
[----:B--2---:R-:W-:-:S13]  /*0b10*/  ISETP.GE.AND P1, PT, R7, 0x1, PT ;  /* 0x000000010700780c */ /* 0x004fda0003f26270 */
[----:B------:R-:W1:Y:S01]  /*0b20*/  @P1 LDC.64 R12, c[0x0][0x388] ;  /* 0x0000e200ff0c1b82 */ /* 0x000e620000000a00 */
[C---:B------:R-:W-:Y:S01]  /*0b30*/  @P1 IMAD R9, R3.reuse, R0, R5 ;  /* 0x0000000003091224 */ /* 0x040fe200078e0205 */
[----:B------:R-:W-:-:S04]  /*0b40*/  @P1 IADD3 R2, PT, PT, R3, 0x1, RZ ;  /* 0x0000000103021810 */ /* 0x000fc80007ffe0ff */
[----:B------:R-:W-:Y:S01]  /*0b50*/  @P1 MOV R3, R2 ;  /* 0x0000000200031202 */ /* 0x000fe20000000f00 */
[----:B-1----:R-:W-:-:S05]  /*0b60*/  @P1 IMAD.WIDE R12, R9, 0x4, R12 ;  /* 0x00000004090c1825 */ /* 0x002fca00078e020c */
[----:B------:R0:W-:Y:S02]  /*0b70*/  @P1 STG.E desc[UR8][R12.64], R7 ;  /* 0x000000070c001986 */ /* 0x0001e4000c101908 */
.L_x_5:
[----:B------:R-:W-:Y:S05]  /*0b80*/  BRA.U UP1, `(.L_x_3) ;  /* 0x00000001012c7547 */ /* 0x000fea000b800000 */
[----:B01----:R-:W0:Y:S01]  /*0b90*/  LDC.64 R6, c[0x0][0x380] ;  /* 0x0000e000ff067b82 */ /* 0x003e220000000a00 */
[----:B------:R-:W-:-:S04]  /*0ba0*/  IMAD R9, R0, UR4, R5 ;  /* 0x0000000400097c24 */ /* 0x000fc8000f8e0205 */
[----:B0-----:R-:W-:-:S06]  /*0bb0*/  IMAD.WIDE R6, R9, 0x4, R6 ;  /* 0x0000000409067825 */ /* 0x001fcc00078e0206 */
[----:B------:R-:W3:Y:S02]  /*0bc0*/  LDG.E R7, desc[UR8][R6.64] ;  /* 0x0000000806077981 */ /* 0x000ee4000c1e1900 */
[----:B---3--:R-:W-:-:S13]  /*0bd0*/  ISETP.GE.AND P0, PT, R7, 0x1, PT ;  /* 0x000000010700780c */ /* 0x008fda0003f06270 */
[----:B------:R-:W0:Y:S01]  /*0be0*/  @P0 LDC.64 R8, c[0x0][0x388] ;  /* 0x0000e200ff080b82 */ /* 0x000e220000000a00 */
[C---:B--2---:R-:W-:Y:S01]  /*0bf0*/  @P0 IMAD R11, R3.reuse, R0, R5 ;  /* 0x00000000030b0224 */ /* 0x044fe200078e0205 */
[----:B------:R-:W-:-:S04]  /*0c00*/  @P0 IADD3 R2, PT, PT, R3, 0x1, RZ ;  /* 0x0000000103020810 */ /* 0x000fc80007ffe0ff */
[----:B------:R-:W-:Y:S01]  /*0c10*/  @P0 MOV R3, R2 ;  /* 0x0000000200030202 */ /* 0x000fe20000000f00 */
[----:B0-----:R-:W-:-:S05]  /*0c20*/  @P0 IMAD.WIDE R8, R11, 0x4, R8 ;  /* 0x000000040b080825 */ /* 0x001fca00078e0208 */
[----:B------:R3:W-:Y:S02]  /*0c30*/  @P0 STG.E desc[UR8][R8.64], R7 ;  /* 0x0000000708000986 */ /* 0x0007e4000c101908 */
.L_x_3:
[----:B------:R-:W-:-:S13]  /*0c40*/  ISETP.NE.AND P0, PT, R3, 0x2, PT ;  /* 0x000000020300780c */ /* 0x000fda0003f05270 */
[----:B------:R-:W-:Y:S05]  /*0c50*/  @!P0 EXIT ;  /* 0x000000000000894d */ /* 0x000fea0003800000 */
.L_x_0:
[----:B------:R-:W4:Y:S02]  /*0c60*/  LDC.64 R2, c[0x0][0x388] ;  /* 0x0000e200ff027b82 */ /* 0x000f240000000a00 */
[----:B----4-:R-:W-:-:S05]  /*0c70*/  IMAD.WIDE R2, R5, 0x4, R2 ;  /* 0x0000000405027825 */ /* 0x010fca00078e0202 */
[----:B------:R-:W-:Y:S01]  /*0c80*/  STG.E desc[UR8][R2.64], RZ ;  /* 0x000000ff02007986 */ /* 0x000fe2000c101908 */
[----:B------:R-:W-:-:S05]  /*0c90*/  IMAD.WIDE R4, R0, 0x4, R2 ;  /* 0x0000000400047825 */ /* 0x000fca00078e0202 */
[----:B------:R-:W-:Y:S01]  /*0ca0*/  STG.E desc[UR8][R4.64], RZ ;  /* 0x000000ff04007986 */ /* 0x000fe2000c101908 */
[----:B------:R-:W-:Y:S05]  /*0cb0*/  EXIT ;  /* 0x000000000000794d */ /* 0x000fea0003800000 */
.L_x_6:
[----:B------:R-:W-:-:S00]  /*0cc0*/  BRA `(.L_x_6) ;  /* 0xfffffffc00fc7947 */ /* 0x000fc0000383ffff */
[----:B------:R-:W-:-:S00]  /*0cd0*/  NOP ;  /* 0x0000000000007918 */ /* 0x000fc00000000000 */
        /* <DEDUP_REMOVED lines=10> */
.L_x_48:


//--------------------- .text._Z10largerThanPKfPiS0_i --------------------------
	.section	.text._Z10largerThanPKfPiS0_i,"ax",@progbits
	.align	128
        .global         _Z10largerThanPKfPiS0_i
        .type           _Z10largerThanPKfPiS0_i,@function
        .size           _Z10largerThanPKfPiS0_i,(.L_x_49 - _Z10largerThanPKfPiS0_i)
        .other          _Z10largerThanPKfPiS0_i,@"STO_CUDA_ENTRY STV_DEFAULT"
_Z10largerThanPKfPiS0_i:
.text._Z10largerThanPKfPiS0_i:
        /* <DEDUP_REMOVED lines=12> */
[----:B---3--:R-:W-:-:S04]  /*00c0*/  UIMAD UR4, UR7, UR8, UR4 ;  /* 0x00000008070472a4 */ /* 0x008fc8000f8e0204 */
[----:B-1----:R-:W-:Y:S01]  /*00d0*/  UIMAD UR4, UR4, UR6, UR5 ;  /* 0x00000006040472a4 */ /* 0x002fe2000f8e0205 */
[----:B------:R-:W1:Y:S05]  /*00e0*/  LDCU UR5, c[0x0][0x398] ;  /* 0x00007300ff0577ac */ /* 0x000e6a0008000800 */
[----:B0-----:R-:W-:-:S04]  /*00f0*/  IMAD R0, R0, UR4, R5 ;  /* 0x0000000400007c24 */ /* 0x001fc8000f8e0205 */
[----:B--2---:R-:W-:-:S04]  /*0100*/  IMAD R0, R0, UR10, R3 ;  /* 0x0000000a00007c24 */ /* 0x004fc8000f8e0203 */
[----:B----4-:R-:W-:-:S05]  /*0110*/  IMAD R9, R0, UR9, R9 ;  /* 0x0000000900097c24 */ /* 0x010fca000f8e0209 */
[----:B-1----:R-:W-:-:S13]  /*0120*/  ISETP.GE.AND P0, PT, R9, UR5, PT ;  /* 0x0000000509007c0c */ /* 0x002fda000bf06270 */
[----:B------:R-:W-:Y:S05]  /*0130*/  @P0 EXIT ;  /* 0x000000000000094d */ /* 0x000fea0003800000 */
[----:B------:R-:W0:Y:S01]  /*0140*/  LDC.64 R2, c[0x0][0x380] ;  /* 0x0000e000ff027b82 */ /* 0x000e220000000a00 */
[----:B------:R-:W1:Y:S07]  /*0150*/  LDCU.64 UR4, c[0x0][0x358] ;  /* 0x00006b00ff0477ac */ /* 0x000e6e0008000a00 */
[----:B------:R-:W2:Y:S08]  /*0160*/  LDC.64 R4, c[0x0][0x390] ;  /* 0x0000e400ff047b82 */ /* 0x000eb00000000a00 */
[----:B------:R-:W3:Y:S01]  /*0170*/  LDC.64 R6, c[0x0][0x388] ;  /* 0x0000e200ff067b82 */ /* 0x000ee20000000a00 */
[----:B0-----:R-:W-:-:S06]  /*0180*/  IMAD.WIDE R2, R9, 0x4, R2 ;  /* 0x0000000409027825 */ /* 0x001fcc00078e0202 */
[----:B-1----:R-:W4:Y:S04]  /*0190*/  LDG.E R2, desc[UR4][R2.64] ;  /* 0x0000000402027981 */ /* 0x002f28000c1e1900 */
[----:B--2---:R-:W4:Y:S01]  /*01a0*/  LDG.E R5, desc[UR4][R4.64] ;  /* 0x0000000404057981 */ /* 0x004f22000c1e1900 */
[----:B---3--:R-:W-:Y:S01]  /*01b0*/  IMAD.WIDE R6, R9, 0x4, R6 ;  /* 0x0000000409067825 */ /* 0x008fe200078e0206 */
[----:B----4-:R-:W-:-:S04]  /*01c0*/  FSETP.GT.AND P0, PT, R2, R5, PT ;  /* 0x000000050200720b */ /* 0x010fc80003f04000 */
[----:B------:R-:W-:-:S05]  /*01d0*/  SEL R9, RZ, 0x1, !P0 ;  /* 0x00000001ff097807 */ /* 0x000fca0004000000 */
[----:B------:R-:W-:Y:S01]  /*01e0*/  STG.E desc[UR4][R6.64], R9 ;  /* 0x0000000906007986 */ /* 0x000fe2000c101904 */
[----:B------:R-:W-:Y:S05]  /*01f0*/  EXIT ;  /* 0x000000000000794d */ /* 0x000fea0003800000 */
.L_x_7:
        /* <DEDUP_REMOVED lines=16> */
.L_x_49:


//--------------------- .text._Z8convolvePKfPfS0_ii --------------------------
	.section	.text._Z8convolvePKfPfS0_ii,"ax",@progbits
	.align	128
        .global         _Z8convolvePKfPfS0_ii
        .type           _Z8convolvePKfPfS0_ii,@function
        .size           _Z8convolvePKfPfS0_ii,(.L_x_50 - _Z8convolvePKfPfS0_ii)
        .other          _Z8convolvePKfPfS0_ii,@"STO_CUDA_ENTRY STV_DEFAULT"
_Z8convolvePKfPfS0_ii:
.text._Z8convolvePKfPfS0_ii:
        /* <DEDUP_REMOVED lines=8> */
[----:B------:R-:W5:Y:S01]  /*0080*/  LDCU UR9, c[0x0][0x360] ;  /* 0x00006c00ff0977ac */ /* 0x000f620008000800 */
[----:B------:R-:W2:Y:S05]  /*0090*/  LDCU UR10, c[0x0][0x364] ;  /* 0x00006c80ff0a77ac */ /* 0x000eaa0008000800 */
[----:B------:R-:W1:Y:S08]  /*00a0*/  S2UR UR5, SR_CTAID.X ;  /* 0x00000000000579c3 */ /* 0x000e700000002500 */
[----:B------:R-:W0:Y:S08]  /*00b0*/  LDC R0, c[0x0][0x368] ;  /* 0x0000da00ff007b82 */ /* 0x000e300000000800 */
[----:B------:R-:W4:Y:S01]  /*00c0*/  LDC.64 R4, c[0x0][0x398] ;  /* 0x0000e600ff047b82 */ /* 0x000f220000000a00 */
[----:B---3--:R-:W-:-:S04]  /*00d0*/  UIMAD UR4, UR7, UR8, UR4 ;  /* 0x00000008070472a4 */ /* 0x008fc8000f8e0204 */
[----:B-1----:R-:W-:-:S06]  /*00e0*/  UIMAD UR4, UR4, UR6, UR5 ;  /* 0x00000006040472a4 */ /* 0x002fcc000f8e0205 */
[----:B0-----:R-:W-:-:S04]  /*00f0*/  IMAD R0, R0, UR4, R7 ;  /* 0x0000000400007c24 */ /* 0x001fc8000f8e0207 */
[----:B--2---:R-:W-:-:S04]  /*0100*/  IMAD R0, R0, UR10, R3 ;  /* 0x0000000a00007c24 */ /* 0x004fc8000f8e0203 */
[----:B-----5:R-:W-:Y:S01]  /*0110*/  IMAD R7, R0, UR9, RZ ;  /* 0x0000000900077c24 */ /* 0x020fe2000f8e02ff */
[----:B----4-:R-:W-:-:S04]  /*0120*/  IADD3 R0, PT, PT, R5, 0x1, -R4 ;  /* 0x0000000105007810 */ /* 0x010fc80007ffe804 */
[----:B------:R-:W-:-:S04]  /*0130*/  IADD3 R11, PT, PT, R7, R6, RZ ;  /* 0x00000006070b7210 */ /* 0x000fc80007ffe0ff */
[----:B------:R-:W-:-:S13]  /*0140*/  ISETP.GE.AND P0, PT, R11, R0, PT ;  /* 0x000000000b00720c */ /* 0x000fda0003f06270 */
[----:B------:R-:W-:Y:S05]  /*0150*/  @P0 EXIT ;  /* 0x000000000000094d */ /* 0x000fea0003800000 */
[----:B------:R-:W0:Y:S01]  /*0160*/  LDC.64 R2, c[0x0][0x388] ;  /* 0x0000e200ff027b82 */ /* 0x000e220000000a00 */
[----:B------:R-:W1:Y:S01]  /*0170*/  LDCU.64 UR8, c[0x0][0x358] ;  /* 0x00006b00ff0877ac */ /* 0x000e620008000a00 */
[----:B------:R-:W-:Y:S01]  /*0180*/  ISETP.GE.AND P0, PT, R4, 0x1, PT ;  /* 0x000000010400780c */ /* 0x000fe20003f06270 */
[----:B0-----:R-:W-:-:S05]  /*0190*/  IMAD.WIDE R2, R11, 0x4, R2 ;  /* 0x000000040b027825 */ /* 0x001fca00078e0202 */
[----:B-1----:R0:W-:Y:S07]  /*01a0*/  STG.E desc[UR8][R2.64], RZ ;  /* 0x000000ff02007986 */ /* 0x0021ee000c101908 */
[----:B------:R-:W-:Y:S05]  /*01b0*/  @!P0 EXIT ;  /* 0x000000000000894d */ /* 0x000fea0003800000 */
[C---:B------:R-:W-:Y:S01]  /*01c0*/  ISETP.GE.U32.AND P1, PT, R4.reuse, 0x8, PT ;  /* 0x000000080400780c */ /* 0x040fe20003f26070 */
[----:B------:R-:W-:Y:S01]  /*01d0*/  HFMA2 R0, -RZ, RZ, 0, 0 ;  /* 0x00000000ff007431 */ /* 0x000fe200000001ff */
[----:B------:R-:W-:Y:S01]  /*01e0*/  LOP3.LUT R17, R4, 0x7, RZ, 0xc0, !PT ;  /* 0x0000000704117812 */ /* 0x000fe200078ec0ff */
[----:B------:R-:W-:-:S03]  /*01f0*/  IMAD.MOV.U32 R5, RZ, RZ, RZ ;  /* 0x000000ffff057224 */ /* 0x000fc600078e00ff */
[----:B------:R-:W-:-:S07]  /*0200*/  ISETP.NE.AND P0, PT, R17, RZ, PT ;  /* 0x000000ff1100720c */ /* 0x000fce0003f05270 */
[----:B------:R-:W-:Y:S06]  /*0210*/  @!P1 BRA `(.L_x_8) ;  /* 0x0000000000e09947 */ /* 0x000fec0003800000 */
[----:B------:R-:W1:Y:S01]  /*0220*/  LDCU.64 UR6, c[0x0][0x390] ;  /* 0x00007200ff0677ac */ /* 0x000e620008000a00 */
[----:B------:R-:W-:Y:S02]  /*0230*/  IADD3 R7, PT, PT, R7, R4, R6 ;  /* 0x0000000407077210 */ /* 0x000fe40007ffe006 */
[----:B------:R-:W-:Y:S01]  /*0240*/  LOP3.LUT R0, R4, 0x7ffffff8, RZ, 0xc0, !PT ;  /* 0x7ffffff804007812 */ /* 0x000fe200078ec0ff */
[----:B------:R-:W2:Y:S01]  /*0250*/  LDCU.64 UR4, c[0x0][0x380] ;  /* 0x00007000ff0477ac */ /* 0x000ea20008000a00 */
[----:B------:R-:W-:Y:S01]  /*0260*/  MOV R5, RZ ;  /* 0x000000ff00057202 */ /* 0x000fe20000000f00 */
[----:B------:R-:W-:Y:S01]  /*0270*/  VIADD R12, R7, 0xffffffff ;  /* 0xffffffff070c7836 */ /* 0x000fe20000000000 */
[----:B------:R-:W-:Y:S01]  /*0280*/  IADD3 R10, PT, PT, -R0, RZ, RZ ;  /* 0x000000ff000a7210 */ /* 0x000fe20007ffe1ff */
[----:B-1----:R-:W-:-:S04]  /*0290*/  UIADD3 UR6, UP0, UPT, UR6, 0x10, URZ ;  /* 0x0000001006067890 */ /* 0x002fc8000ff1e0ff */
[----:B------:R-:W-:Y:S02]  /*02a0*/  UIADD3.X UR7, UPT, UPT, URZ, UR7, URZ, UP0, !UPT ;  /* 0x00000007ff077290 */ /* 0x000fe400087fe4ff */
[----:B--2---:R-:W-:Y:S01]  /*02b0*/  UIADD3 UR4, UP1, UPT, UR4, -0xc, URZ ;  /* 0xfffffff404047890 */ /* 0x004fe2000ff3e0ff */
[----:B------:R-:W-:-:S03]  /*02c0*/  IMAD.U32 R14, RZ, RZ, UR6 ;  /* 0x00000006ff0e7e24 */ /* 0x000fc6000f8e00ff */
[----:B------:R-:W-:Y:S01]  /*02d0*/  MOV R15, UR7 ;  /* 0x00000007000f7c02 */ /* 0x000fe20008000f00 */
[----:B------:R-:W-:-:S12]  /*02e0*/  UIADD3.X UR5, UPT, UPT, UR5, -0x1, URZ, UP1, !UPT ;  /* 0xffffffff05057890 */ /* 0x000fd80008ffe4ff */
.L_x_9:
[----:B------:R-:W-:Y:S01]  /*02f0*/  MOV R8, UR4 ;  /* 0x0000000400087c02 */ /* 0x000fe20008000f00 */
[----:B------:R-:W-:Y:S01]  /*0300*/  IMAD.U32 R9, RZ, RZ, UR5 ;  /* 0x00000005ff097e24 */ /* 0x000fe2000f8e00ff */
[----:B------:R-:W-:Y:S02]  /*0310*/  MOV R6, R14 ;  /* 0x0000000e00067202 */ /* 0x000fe40000000f00 */
[----:B------:R-:W-:Y:S01]  /*0320*/  MOV R7, R15 ;  /* 0x0000000f00077202 */ /* 0x000fe20000000f00 */
[----:B------:R-:W-:-:S04]  /*0330*/  IMAD.WIDE R8, R12, 0x4, R8 ;  /* 0x000000040c087825 */ /* 0x000fc800078e0208 */
[----:B------:R-:W2:Y:S04]  /*0340*/  LDG.E R14, desc[UR8][R6.64+-0x10] ;  /* 0xfffff008060e7981 */ /* 0x000ea8000c1e1900 */
[----:B-1----:R-:W2:Y:S02]  /*0350*/  LDG.E R13, desc[UR8][R8.64+0xc] ;  /* 0x00000c08080d7981 */ /* 0x002ea4000c1e1900 */
[----:B--2---:R-:W-:-:S05]  /*0360*/  FFMA R13, R14, R13, R5 ;  /* 0x0000000d0e0d7223 */ /* 0x004fca0000000005 */
[----:B------:R1:W-:Y:S04]  /*0370*/  STG.E desc[UR8][R2.64], R13 ;  /* 0x0000000d02007986 */ /* 0x0003e8000c101908 */
[----:B------:R-:W2:Y:S04]  /*0380*/  LDG.E R14, desc[UR8][R6.64+-0xc] ;  /* 0xfffff408060e7981 */ /* 0x000ea8000c1e1900 */
[----:B------:R-:W2:Y:S02]  /*0390*/  LDG.E R5, desc[UR8][R8.64+0x8] ;  /* 0x0000080808057981 */ /* 0x000ea4000c1e1900 */
[----:B--2---:R-:W-:-:S05]  /*03a0*/  FFMA R5, R14, R5, R13 ;  /* 0x000000050e057223 */ /* 0x004fca000000000d */
[----:B------:R2:W-:Y:S04]  /*03b0*/  STG.E desc[UR8][R2.64], R5 ;  /* 0x0000000502007986 */ /* 0x0005e8000c101908 */
[----:B------:R-:W3:Y:S04]  /*03c0*/  LDG.E R14, desc[UR8][R6.64+-0x8] ;  /* 0xfffff808060e7981 */ /* 0x000ee8000c1e1900 */
[----:B------:R-:W3:Y:S02]  /*03d0*/  LDG.E R15, desc[UR8][R8.64+0x4] ;  /* 0x00000408080f7981 */ /* 0x000ee4000c1e1900 */
[----:B---3--:R-:W-:-:S05]  /*03e0*/  FFMA R15, R14, R15, R5 ;  /* 0x0000000f0e0f7223 */ /* 0x008fca0000000005 */
[----:B------:R3:W-:Y:S04]  /*03f0*/  STG.E desc[UR8][R2.64], R15 ;  /* 0x0000000f02007986 */ /* 0x0007e8000c101908 */
[----:B------:R-:W1:Y:S04]  /*0400*/  LDG.E R14, desc[UR8][R6.64+-0x4] ;  /* 0xfffffc08060e7981 */ /* 0x000e68000c1e1900 */
[----:B------:R-:W1:Y:S02]  /*0410*/  LDG.E R16, desc[UR8][R8.64] ;  /* 0x0000000808107981 */ /* 0x000e64000c1e1900 */
[----:B-1----:R-:W-:-:S05]  /*0420*/  FFMA R13, R14, R16, R15 ;  /* 0x000000100e0d7223 */ /* 0x002fca000000000f */
        /* <DEDUP_REMOVED lines=10> */
[----:B------:R-:W1:Y:S01]  /*04d0*/  LDG.E R16, desc[UR8][R8.64+-0xc] ;  /* 0xfffff40808107981 */ /* 0x000e62000c1e1900 */
[----:B------:R-:W-:Y:S02]  /*04e0*/  VIADD R10, R10, 0x8 ;  /* 0x000000080a0a7836 */ /* 0x000fe40000000000 */
[----:B-1----:R-:W-:-:S05]  /*04f0*/  FFMA R13, R14, R16, R15 ;  /* 0x000000100e0d7223 */ /* 0x002fca000000000f */
[----:B------:R1:W-:Y:S04]  /*0500*/  STG.E desc[UR8][R2.64], R13 ;  /* 0x0000000d02007986 */ /* 0x0003e8000c101908 */
[----:B------:R-:W2:Y:S04]  /*0510*/  LDG.E R16, desc[UR8][R8.64+-0x10] ;  /* 0xfffff00808107981 */ /* 0x000ea8000c1e1900 */
[----:B------:R-:W2:Y:S01]  /*0520*/  LDG.E R14, desc[UR8][R6.64+0xc] ;  /* 0x00000c08060e7981 */ /* 0x000ea2000c1e1900 */
[----:B------:R-:W-:Y:S02]  /*0530*/  ISETP.NE.AND P1, PT, R10, RZ, PT ;  /* 0x000000ff0a00720c */ /* 0x000fe40003f25270 */
[----:B------:R-:W-:Y:S01]  /*0540*/  IADD3 R12, PT, PT, R12, -0x8, RZ ;  /* 0xfffffff80c0c7810 */ /* 0x000fe20007ffe0ff */
[----:B--2---:R-:W-:Y:S01]  /*0550*/  FFMA R5, R14, R16, R13 ;  /* 0x000000100e057223 */ /* 0x004fe2000000000d */
[----:B------:R-:W-:-:S04]  /*0560*/  IADD3 R14, P2, PT, R6, 0x20, RZ ;  /* 0x00000020060e7810 */ /* 0x000fc80007f5e0ff */
[----:B------:R1:W-:Y:S01]  /*0570*/  STG.E desc[UR8][R2.64], R5 ;  /* 0x0000000502007986 */ /* 0x0003e2000c101908 */
[----:B---3--:R-:W-:-:S04]  /*0580*/  IADD3.X R15, PT, PT, RZ, R7, RZ, P2, !PT ;  /* 0x00000007ff0f7210 */ /* 0x008fc800017fe4ff */
[----:B------:R-:W-:Y:S05]  /*0590*/  @P1 BRA `(.L_x_9) ;  /* 0xfffffffc00541947 */ /* 0x000fea000383ffff */
.L_x_8:
[----:B------:R-:W-:Y:S05]  /*05a0*/  @!P0 EXIT ;  /* 0x000000000000894d */ /* 0x000fea0003800000 */
[----:B------:R-:W-:Y:S01]  /*05b0*/  ISETP.GE.U32.AND P0, PT, R17, 0x4, PT ;  /* 0x000000041100780c */ /* 0x000fe20003f06070 */
[----:B------:R-:W-:Y:S01]  /*05c0*/  IMAD.IADD R11, R11, 0x1, R4 ;  /* 0x000000010b0b7824 */ /* 0x000fe200078e0204 */
[----:B------:R-:W-:-:S04]  /*05d0*/  LOP3.LUT R14, R4, 0x3, RZ, 0xc0, !PT ;  /* 0x00000003040e7812 */ /* 0x000fc800078ec0ff */
[----:B------:R-:W-:-:S07]  /*05e0*/  ISETP.NE.AND P1, PT, R14, RZ, PT ;  /* 0x000000ff0e00720c */ /* 0x000fce0003f25270 */
[----:B------:R-:W-:Y:S06]  /*05f0*/  @!P0 BRA `(.L_x_10) ;  /* 0x00000000005c8947 */ /* 0x000fec0003800000 */
[----:B------:R-:W2:Y:S01]  /*0600*/  LDC.64 R6, c[0x0][0x390] ;  /* 0x0000e400ff067b82 */ /* 0x000ea20000000a00 */
[----:B------:R-:W-:-:S04]  /*0610*/  LOP3.LUT R10, RZ, R0, RZ, 0x33, !PT ;  /* 0x00000000ff0a7212 */ /* 0x000fc800078e33ff */
[----:B-1----:R-:W-:-:S03]  /*0620*/  IADD3 R13, PT, PT, R11, R10, RZ ;  /* 0x0000000a0b0d7210 */ /* 0x002fc60007ffe0ff */
[----:B------:R-:W1:Y:S01]  /*0630*/  LDC.64 R8, c[0x0][0x380] ;  /* 0x0000e000ff087b82 */ /* 0x000e620000000a00 */
[----:B--2---:R-:W-:-:S05]  /*0640*/  IMAD.WIDE.U32 R6, R0, 0x4, R6 ;  /* 0x0000000400067825 */ /* 0x004fca00078e0006 */
[----:B------:R-:W2:Y:S01]  /*0650*/  LDG.E R10, desc[UR8][R6.64] ;  /* 0x00000008060a7981 */ /* 0x000ea2000c1e1900 */
[----:B-1----:R-:W-:-:S05]  /*0660*/  IMAD.WIDE R8, R13, 0x4, R8 ;  /* 0x000000040d087825 */ /* 0x002fca00078e0208 */
[----:B------:R-:W2:Y:S02]  /*0670*/  LDG.E R12, desc[UR8][R8.64] ;  /* 0x00000008080c7981 */ /* 0x000ea4000c1e1900 */
        /* <DEDUP_REMOVED lines=12> */
[----:B------:R-:W-:Y:S01]  /*0740*/  IADD3 R0, PT, PT, R0, 0x4, RZ ;  /* 0x0000000400007810 */ /* 0x000fe20007ffe0ff */
[----:B-1----:R-:W-:-:S05]  /*0750*/  FFMA R5, R10, R12, R15 ;  /* 0x0000000c0a057223 */ /* 0x002fca000000000f */
[----:B------:R2:W-:Y:S02]  /*0760*/  STG.E desc[UR8][R2.64], R5 ;  /* 0x0000000502007986 */ /* 0x0005e4000c101908 */
.L_x_10:
[----:B------:R-:W-:Y:S05]  /*0770*/  @!P1 EXIT ;  /* 0x000000000000994d */ /* 0x000fea0003800000 */
[----:B------:R-:W-:Y:S02]  /*0780*/  ISETP.NE.AND P0, PT, R14, 0x1, PT ;  /* 0x000000010e00780c */ /* 0x000fe40003f05270 */
[----:B------:R-:W-:-:S04]  /*0790*/  LOP3.LUT R4, R4, 0x1, RZ, 0xc0, !PT ;  /* 0x0000000104047812 */ /* 0x000fc800078ec0ff */
[----:B------:R-:W-:-:S07]  /*07a0*/  ISETP.NE.U32.AND P1, PT, R4, 0x1, PT ;  /* 0x000000010400780c */ /* 0x000fce0003f25070 */
[----:B------:R-:W-:Y:S06]  /*07b0*/  @!P0 BRA `(.L_x_11) ;  /* 0x00000000003c8947 */ /* 0x000fec0003800000 */
[----:B------:R-:W3:Y:S01]  /*07c0*/  LDC.64 R6, c[0x0][0x390] ;  /* 0x0000e400ff067b82 */ /* 0x000ee20000000a00 */
[----:B------:R-:W-:-:S05]  /*07d0*/  LOP3.LUT R4, RZ, R0, RZ, 0x33, !PT ;  /* 0x00000000ff047212 */ /* 0x000fca00078e33ff */
[----:B-12---:R-:W-:Y:S02]  /*07e0*/  IMAD.IADD R13, R11, 0x1, R4 ;  /* 0x000000010b0d7824 */ /* 0x006fe400078e0204 */
[----:B------:R-:W1:Y:S01]  /*07f0*/  LDC.64 R8, c[0x0][0x380] ;  /* 0x0000e000ff087b82 */ /* 0x000e620000000a00 */
[----:B---3--:R-:W-:-:S05]  /*0800*/  IMAD.WIDE.U32 R6, R0, 0x4, R6 ;  /* 0x0000000400067825 */ /* 0x008fca00078e0006 */
[----:B------:R-:W2:Y:S01]  /*0810*/  LDG.E R4, desc[UR8][R6.64] ;  /* 0x0000000806047981 */ /* 0x000ea2000c1e1900 */
[----:B-1----:R-:W-:-:S05]  /*0820*/  IMAD.WIDE R8, R13, 0x4, R8 ;  /* 0x000000040d087825 */ /* 0x002fca00078e0208 */
[----:B------:R-:W2:Y:S02]  /*0830*/  LDG.E R10, desc[UR8][R8.64] ;  /* 0x00000008080a7981 */ /* 0x000ea4000c1e1900 */
[----:B--2---:R-:W-:-:S05]  /*0840*/  FFMA R13, R4, R10, R5 ;  /* 0x0000000a040d7223 */ /* 0x004fca0000000005 */
[----:B------:R3:W-:Y:S04]  /*0850*/  STG.E desc[UR8][R2.64], R13 ;  /* 0x0000000d02007986 */ /* 0x0007e8000c101908 */
[----:B------:R-:W2:Y:S04]  /*0860*/  LDG.E R4, desc[UR8][R6.64+0x4] ;  /* 0x0000040806047981 */ /* 0x000ea8000c1e1900 */
[----:B------:R-:W2:Y:S01]  /*0870*/  LDG.E R5, desc[UR8][R8.64+-0x4] ;  /* 0xfffffc0808057981 */ /* 0x000ea2000c1e1900 */
[----:B------:R-:W-:Y:S01]  /*0880*/  IADD3 R0, PT, PT, R0, 0x2, RZ ;  /* 0x0000000200007810 */ /* 0x000fe20007ffe0ff */
[----:B--2---:R-:W-:-:S05]  /*0890*/  FFMA R5, R4, R5, R13 ;  /* 0x0000000504057223 */ /* 0x004fca000000000d */
[----:B------:R3:W-:Y:S02]  /*08a0*/  STG.E desc[UR8][R2.64], R5 ;  /* 0x0000000502007986 */ /* 0x0007e4000c101908 */
.L_x_11:
[----:B------:R-:W-:Y:S05]  /*08b0*/  @P1 EXIT ;  /* 0x000000000000194d */ /* 0x000fea0003800000 */
[----:B------:R-:W4:Y:S01]  /*08c0*/  LDC.64 R6, c[0x0][0x390] ;  /* 0x0000e400ff067b82 */ /* 0x000f220000000a00 */
[----:B------:R-:W-:-:S04]  /*08d0*/  LOP3.LUT R4, RZ, R0, RZ, 0x33, !PT ;  /* 0x00000000ff047212 */ /* 0x000fc800078e33ff */
[----:B------:R-:W-:-:S03]  /*08e0*/  IADD3 R11, PT, PT, R11, R4, RZ ;  /* 0x000000040b0b7210 */ /* 0x000fc60007ffe0ff */
[----:B------:R-:W5:Y:S01]  /*08f0*/  LDC.64 R8, c[0x0][0x380] ;  /* 0x0000e000ff087b82 */ /* 0x000f620000000a00 */
[----:B----4-:R-:W-:-:S06]  /*0900*/  IMAD.WIDE.U32 R6, R0, 0x4, R6 ;  /* 0x0000000400067825 */ /* 0x010fcc00078e0006 */
[----:B------:R-:W1:Y:S01]  /*0910*/  LDG.E R6, desc[UR8][R6.64] ;  /* 0x0000000806067981 */ /* 0x000e62000c1e1900 */
[----:B-----5:R-:W-:-:S06]  /*0920*/  IMAD.WIDE R8, R11, 0x4, R8 ;  /* 0x000000040b087825 */ /* 0x020fcc00078e0208 */
[----:B------:R-:W1:Y:S02]  /*0930*/  LDG.E R8, desc[UR8][R8.64] ;  /* 0x0000000808087981 */ /* 0x000e64000c1e1900 */
[----:B-123--:R-:W-:-:S05]  /*0940*/  FFMA R5, R6, R8, R5 ;  /* 0x0000000806057223 */ /* 0x00efca0000000005 */
[----:B------:R-:W-:Y:S01]  /*0950*/  STG.E desc[UR8][R2.64], R5 ;  /* 0x0000000502007986 */ /* 0x000fe2000c101908 */
[----:B------:R-:W-:Y:S05]  /*0960*/  EXIT ;  /* 0x000000000000794d */ /* 0x000fea0003800000 */
.L_x_12:
        /* <DEDUP_REMOVED lines=9> */
.L_x_50:


//--------------------- .text._Z7maxPoolPKiPii    --------------------------
	.section	.text._Z7maxPoolPKiPii,"ax",@progbits
	.align	128
        .global         _Z7maxPoolPKiPii
        .type           _Z7maxPoolPKiPii,@function
        .size           _Z7maxPoolPKiPii,(.L_x_51 - _Z7maxPoolPKiPii)
        .other          _Z7maxPoolPKiPii,@"STO_CUDA_ENTRY STV_DEFAULT"
_Z7maxPoolPKiPii:
.text._Z7maxPoolPKiPii:
        /* <DEDUP_REMOVED lines=21> */
[----:B------:R-:W1:Y:S01]  /*0150*/  LDCU.64 UR4, c[0x0][0x358] ;  /* 0x00006b00ff0477ac */ /* 0x000e620008000a00 */
[----:B------:R-:W-:-:S05]  /*0160*/  SHF.L.U32 R5, R7, 0x1, RZ ;  /* 0x0000000107057819 */ /* 0x000fca00000006ff */
[----:B0-----:R-:W-:Y:S02]  /*0170*/  IMAD.WIDE R2, R5, 0x4, R2 ;  /* 0x0000000405027825 */ /* 0x001fe400078e0202 */
[----:B------:R-:W0:Y:S03]  /*0180*/  LDC.64 R4, c[0x0][0x388] ;  /* 0x0000e200ff047b82 */ /* 0x000e260000000a00 */
[----:B-1----:R-:W2:Y:S04]  /*0190*/  LDG.E R0, desc[UR4][R2.64] ;  /* 0x0000000402007981 */ /* 0x002ea8000c1e1900 */
[----:B------:R-:W2:Y:S01]  /*01a0*/  LDG.E R9, desc[UR4][R2.64+0x4] ;  /* 0x0000040402097981 */ /* 0x000ea2000c1e1900 */
[----:B0-----:R-:W-:Y:S01]  /*01b0*/  IMAD.WIDE R4, R7, 0x4, R4 ;  /* 0x0000000407047825 */ /* 0x001fe200078e0204 */
[----:B--2---:R-:W-:-:S05]  /*01c0*/  VIMNMX R9, PT, PT, R0, R9, !PT ;  /* 0x0000000900097248 */ /* 0x004fca0007fe0100 */
[----:B------:R-:W-:Y:S01]  /*01d0*/  STG.E desc[UR4][R4.64], R9 ;  /* 0x0000000904007986 */ /* 0x000fe2000c101904 */
[----:B------:R-:W-:Y:S05]  /*01e0*/  EXIT ;  /* 0x000000000000794d */ /* 0x000fea0003800000 */
.L_x_13:
        /* <DEDUP_REMOVED lines=9> */
.L_x_51:


//--------------------- .text._Z3sumPfii          --------------------------
	.section	.text._Z3sumPfii,"ax",@progbits
	.align	128
        .global         _Z3sumPfii
        .type           _Z3sumPfii,@function
        .size           _Z3sumPfii,(.L_x_52 - _Z3sumPfii)
        .other          _Z3sumPfii,@"STO_CUDA_ENTRY STV_DEFAULT"
_Z3sumPfii:
.text._Z3sumPfii:
        /* <DEDUP_REMOVED lines=11> */
[----:B------:R-:W0:Y:S08]  /*00b0*/  LDC R0, c[0x0][0x368] ;  /* 0x0000da00ff007b82 */ /* 0x000e300000000800 */
[----:B------:R-:W5:Y:S01]  /*00c0*/  LDC.64 R8, c[0x0][0x388] ;  /* 0x0000e200ff087b82 */ /* 0x000f620000000a00 */
[----:B---3--:R-:W-:-:S04]  /*00d0*/  UIMAD UR4, UR7, UR8, UR4 ;  /* 0x00000008070472a4 */ /* 0x008fc8000f8e0204 */
[----:B-1----:R-:W-:-:S06]  /*00e0*/  UIMAD UR4, UR4, UR6, UR5 ;  /* 0x00000006040472a4 */ /* 0x002fcc000f8e0205 */
[----:B0-----:R-:W-:-:S04]  /*00f0*/  IMAD R0, R0, UR4, R7 ;  /* 0x0000000400007c24 */ /* 0x001fc8000f8e0207 */
[----:B--2---:R-:W-:-:S04]  /*0100*/  IMAD R0, R0, UR10, R3 ;  /* 0x0000000a00007c24 */ /* 0x004fc8000f8e0203 */
[----:B----4-:R-:W-:-:S04]  /*0110*/  IMAD R5, R0, UR9, R5 ;  /* 0x0000000900057c24 */ /* 0x010fc8000f8e0205 */
[----:B-----5:R-:W-:-:S05]  /*0120*/  IMAD R0, R5, R8, R8 ;  /* 0x0000000805007224 */ /* 0x020fca00078e0208 */
[----:B------:R-:W-:-:S13]  /*0130*/  ISETP.GE.AND P0, PT, R0, R9, PT ;  /* 0x000000090000720c */ /* 0x000fda0003f06270 */
[----:B------:R-:W-:Y:S05]  /*0140*/  @P0 EXIT ;  /* 0x000000000000094d */ /* 0x000fea0003800000 */
[----:B------:R-:W0:Y:S01]  /*0150*/  LDC.64 R2, c[0x0][0x380] ;  /* 0x0000e000ff027b82 */ /* 0x000e220000000a00 */
[----:B------:R-:W1:Y:S01]  /*0160*/  LDCU.64 UR4, c[0x0][0x358] ;  /* 0x00006b00ff0477ac */ /* 0x000e620008000a00 */
[----:B------:R-:W-:-:S04]  /*0170*/  IMAD R5, R5, R8, RZ ;  /* 0x0000000805057224 */ /* 0x000fc800078e02ff */
[----:B0-----:R-:W-:-:S05]  /*0180*/  IMAD.WIDE R2, R5, 0x4, R2 ;  /* 0x0000000405027825 */ /* 0x001fca00078e0202 */
[----:B-1----:R-:W2:Y:S01]  /*0190*/  LDG.E R0, desc[UR4][R2.64] ;  /* 0x0000000402007981 */ /* 0x002ea2000c1e1900 */
[----:B------:R-:W-:-:S06]  /*01a0*/  IMAD.WIDE R4, R8, 0x4, R2 ;  /* 0x0000000408047825 */ /* 0x000fcc00078e0202 */
[----:B------:R-:W2:Y:S02]  /*01b0*/  LDG.E R5, desc[UR4][R4.64] ;  /* 0x0000000404057981 */ /* 0x000ea4000c1e1900 */
[----:B--2---:R-:W-:-:S05]  /*01c0*/  FADD R7, R0, R5 ;  /* 0x0000000500077221 */ /* 0x004fca0000000000 */
[----:B------:R-:W-:Y:S01]  /*01d0*/  STG.E desc[UR4][R2.64], R7 ;  /* 0x0000000702007986 */ /* 0x000fe2000c101904 */
[----:B------:R-:W-:Y:S05]  /*01e0*/  EXIT ;  /* 0x000000000000794d */ /* 0x000fea0003800000 */
.L_x_14:
        /* <DEDUP_REMOVED lines=9> */
.L_x_52:


//--------------------- .text._Z8decimatePKfPfii  --------------------------
	.section	.text._Z8decimatePKfPfii,"ax",@progbits
	.align	128
        .global         _Z8decimatePKfPfii
        .type           _Z8decimatePKfPfii,@function
        .size           _Z8decimatePKfPfii,(.L_x_53 - _Z8decimatePKfPfii)
        .other          _Z8decimatePKfPfii,@"STO_CUDA_ENTRY STV_DEFAULT"
_Z8decimatePKfPfii:
.text._Z8decimatePKfPfii:
        /* <DEDUP_REMOVED lines=10> */
[----:B------:R-:W1:Y:S01]  /*00a0*/  S2UR UR5, SR_CTAID.X ;  /* 0x00000000000579c3 */ /* 0x000e620000002500 */
[----:B------:R-:W5:Y:S07]  /*00b0*/  LDCU.64 UR12, c[0x0][0x390] ;  /* 0x00007200ff0c77ac */ /* 0x000f6e0008000a00 */
[----:B------:R-:W0:Y:S01]  /*00c0*/  LDC R0, c[0x0][0x368] ;  /* 0x0000da00ff007b82 */ /* 0x000e220000000800 */
[----:B---3--:R-:W-:-:S04]  /*00d0*/  UIMAD UR4, UR7, UR8, UR4 ;  /* 0x00000008070472a4 */ /* 0x008fc8000f8e0204 */
[----:B-1----:R-:W-:-:S06]  /*00e0*/  UIMAD UR4, UR4, UR6, UR5 ;  /* 0x00000006040472a4 */ /* 0x002fcc000f8e0205 */
[----:B0-----:R-:W-:-:S04]  /*00f0*/  IMAD R0, R0, UR4, R5 ;  /* 0x0000000400007c24 */ /* 0x001fc8000f8e0205 */
[----:B--2---:R-:W-:-:S04]  /*0100*/  IMAD R0, R0, UR10, R3 ;  /* 0x0000000a00007c24 */ /* 0x004fc8000f8e0203 */
[----:B----4-:R-:W-:-:S04]  /*0110*/  IMAD R7, R0, UR9, R7 ;  /* 0x0000000900077c24 */ /* 0x010fc8000f8e0207 */
[----:B-----5:R-:W-:-:S05]  /*0120*/  IMAD R5, R7, UR12, RZ ;  /* 0x0000000c07057c24 */ /* 0x020fca000f8e02ff */
[----:B------:R-:W-:-:S13]  /*0130*/  ISETP.GE.AND P0, PT, R5, UR13, PT ;  /* 0x0000000d05007c0c */ /* 0x000fda000bf06270 */
[----:B------:R-:W-:Y:S05]  /*0140*/  @P0 EXIT ;  /* 0x000000000000094d */ /* 0x000fea0003800000 */
[----:B------:R-:W0:Y:S01]  /*0150*/  LDC.64 R2, c[0x0][0x380] ;  /* 0x0000e000ff027b82 */ /* 0x000e220000000a00 */
[----:B------:R-:W1:Y:S01]  /*0160*/  LDCU.64 UR4, c[0x0][0x358] ;  /* 0x00006b00ff0477ac */ /* 0x000e620008000a00 */
[----:B0-----:R-:W-:-:S06]  /*0170*/  IMAD.WIDE R2, R5, 0x4, R2 ;  /* 0x0000000405027825 */ /* 0x001fcc00078e0202 */
[----:B------:R-:W0:Y:S01]  /*0180*/  LDC.64 R4, c[0x0][0x388] ;  /* 0x0000e200ff047b82 */ /* 0x000e220000000a00 */
[----:B-1----:R-:W2:Y:S01]  /*0190*/  LDG.E R3, desc[UR4][R2.64] ;  /* 0x0000000402037981 */ /* 0x002ea2000c1e1900 */
[----:B0-----:R-:W-:-:S05]  /*01a0*/  IMAD.WIDE R4, R7, 0x4, R4 ;  /* 0x0000000407047825 */ /* 0x001fca00078e0204 */
[----:B--2---:R-:W-:Y:S01]  /*01b0*/  STG.E desc[UR4][R4.64], R3 ;  /* 0x0000000304007986 */ /* 0x004fe2000c101904 */
[----:B------:R-:W-:Y:S05]  /*01c0*/  EXIT ;  /* 0x000000000000794d */ /* 0x000fea0003800000 */
.L_x_15:
        /* <DEDUP_REMOVED lines=11> */
.L_x_53:


//--------------------- .text._Z7squaredPKfPfi    --------------------------
	.section	.text._Z7squaredPKfPfi,"ax",@progbits
	.align	128
        .global         _Z7squaredPKfPfi
        .type           _Z7squaredPKfPfi,@function
        .size           _Z7squaredPKfPfi,(.L_x_54 - _Z7squaredPKfPfi)
        .other          _Z7squaredPKfPfi,@"STO_CUDA_ENTRY STV_DEFAULT"
_Z7squaredPKfPfi:
.text._Z7squaredPKfPfi:
        /* <DEDUP_REMOVED lines=22> */
[----:B------:R-:W2:Y:S01]  /*0160*/  LDC.64 R4, c[0x0][0x388] ;  /* 0x0000e200ff047b82 */ /* 0x000ea20000000a00 */
[----:B0-----:R-:W-:-:S06]  /*0170*/  IMAD.WIDE R2, R7, 0x4, R2 ;  /* 0x0000000407027825 */ /* 0x001fcc00078e0202 */
[----:B-1----:R-:W3:Y:S01]  /*0180*/  LDG.E R2, desc[UR4][R2.64] ;  /* 0x0000000402027981 */ /* 0x002ee2000c1e1900 */
[----:B--2---:R-:W-:-:S04]  /*0190*/  IMAD.WIDE R4, R7, 0x4, R4 ;  /* 0x0000000407047825 */ /* 0x004fc800078e0204 */
[----:B---3--:R-:W-:-:S05]  /*01a0*/  FMUL R7, R2, R2 ;  /* 0x0000000202077220 */ /* 0x008fca0000400000 */
[----:B------:R-:W-:Y:S01]  /*01b0*/  STG.E desc[UR4][R4.64], R7 ;  /* 0x0000000704007986 */ /* 0x000fe2000c101904 */
[----:B------:R-:W-:Y:S05]  /*01c0*/  EXIT ;  /* 0x000000000000794d */ /* 0x000fea0003800000 */
.L_x_16:
        /* <DEDUP_REMOVED lines=11> */
.L_x_54:


//--------------------- .text._Z7multIntPiii      --------------------------
	.section	.text._Z7multIntPiii,"ax",@progbits
	.align	128
        .global         _Z7multIntPiii
        .type           _Z7multIntPiii,@function
        .size           _Z7multIntPiii,(.L_x_55 - _Z7multIntPiii)
        .other          _Z7multIntPiii,@"STO_CUDA_ENTRY STV_DEFAULT"
_Z7multIntPiii:
.text._Z7multIntPiii:
        /* <DEDUP_REMOVED lines=22> */
[----:B------:R-:W2:Y:S01]  /*0160*/  LDCU UR6, c[0x0][0x388] ;  /* 0x00007100ff0677ac */ /* 0x000ea20008000800 */
[----:B0-----:R-:W-:-:S05]  /*0170*/  IMAD.WIDE R2, R5, 0x4, R2 ;  /* 0x0000000405027825 */ /* 0x001fca00078e0202 */
[----:B-1----:R-:W2:Y:S02]  /*0180*/  LDG.E R0, desc[UR4][R2.64] ;  /* 0x0000000402007981 */ /* 0x002ea4000c1e1900 */
[----:B--2---:R-:W-:-:S05]  /*0190*/  IMAD R5, R0, UR6, RZ ;  /* 0x0000000600057c24 */ /* 0x004fca000f8e02ff */
[----:B------:R-:W-:Y:S01]  /*01a0*/  STG.E desc[UR4][R2.64], R5 ;  /* 0x0000000502007986 */ /* 0x000fe2000c101904 */
[----:B------:R-:W-:Y:S05]  /*01b0*/  EXIT ;  /* 0x000000000000794d */ /* 0x000fea0003800000 */
.L_x_17:
        /* <DEDUP_REMOVED lines=12> */
.L_x_55:


//--------------------- .text._Z8divFloatPffi     --------------------------
	.section	.text._Z8divFloatPffi,"ax",@progbits
	.align	128
        .global         _Z8divFloatPffi
        .type           _Z8divFloatPffi,@function
        .size           _Z8divFloatPffi,(.L_x_46 - _Z8divFloatPffi)
        .other          _Z8divFloatPffi,@"STO_CUDA_ENTRY STV_DEFAULT"
_Z8divFloatPffi:
.text._Z8divFloatPffi:
        /* <DEDUP_REMOVED lines=22> */
[----:B------:R-:W2:Y:S01]  /*0160*/  LDC R7, c[0x0][0x388] ;  /* 0x0000e200ff077b82 */ /* 0x000ea20000000800 */
[----:B0-----:R-:W-:-:S05]  /*0170*/  IMAD.WIDE R4, R3, 0x4, R4 ;  /* 0x0000000403047825 */ /* 0x001fca00078e0204 */
[----:B-1----:R-:W3:Y:S01]  /*0180*/  LDG.E R0, desc[UR4][R4.64] ;  /* 0x0000000404007981 */ /* 0x002ee2000c1e1900 */
[----:B------:R-:W-:Y:S01]  /*0190*/  BSSY.RECONVERGENT B0, `(.L_x_18) ;  /* 0x000000c000007945 */ /* 0x000fe20003800200 */
[----:B--2---:R-:W0:Y:S02]  /*01a0*/  MUFU.RCP R2, R7 ;  /* 0x0000000700027308 */ /* 0x004e240000001000 */
[----:B0-----:R-:W-:-:S04]  /*01b0*/  FFMA R3, R2, -R7, 1 ;  /* 0x3f80000002037423 */ /* 0x001fc80000000807 */
[----:B------:R-:W-:Y:S02]  /*01c0*/  FFMA R3, R2, R3, R2 ;  /* 0x0000000302037223 */ /* 0x000fe40000000002 */
[----:B---3--:R-:W0:Y:S02]  /*01d0*/  FCHK P0, R0, R7 ;  /* 0x0000000700007302 */ /* 0x008e240000000000 */
[----:B------:R-:W-:-:S04]  /*01e0*/  FFMA R2, R0, R3, RZ ;  /* 0x0000000300027223 */ /* 0x000fc800000000ff */
[----:B------:R-:W-:-:S04]  /*01f0*/  FFMA R6, R2, -R7, R0 ;  /* 0x8000000702067223 */ /* 0x000fc80000000000 */
[----:B------:R-:W-:Y:S01]  /*0200*/  FFMA R3, R3, R6, R2 ;  /* 0x0000000603037223 */ /* 0x000fe20000000002 */
[----:B0-----:R-:W-:Y:S06]  /*0210*/  @!P0 BRA `(.L_x_19) ;  /* 0x00000000000c8947 */ /* 0x001fec0003800000 */
[----:B------:R-:W-:-:S07]  /*0220*/  MOV R2, 0x240 ;  /* 0x0000024000027802 */ /* 0x000fce0000000f00 */
[----:B------:R-:W-:Y:S05]  /*0230*/  CALL.REL.NOINC `($__internal_0_$__cuda_sm3x_div_rn_noftz_f32_slowpath) ;  /* 0x0000000000107944 */ /* 0x000fea0003c00000 */
[----:B------:R-:W-:-:S07]  /*0240*/  IMAD.MOV.U32 R3, RZ, RZ, R0 ;  /* 0x000000ffff037224 */ /* 0x000fce00078e0000 */
.L_x_19:
[----:B------:R-:W-:Y:S05]  /*0250*/  BSYNC.RECONVERGENT B0 ;  /* 0x0000000000007941 */ /* 0x000fea0003800200 */
.L_x_18:
[----:B------:R-:W-:Y:S01]  /*0260*/  STG.E desc[UR4][R4.64], R3 ;  /* 0x0000000304007986 */ /* 0x000fe2000c101904 */
[----:B------:R-:W-:Y:S05]  /*0270*/  EXIT ;  /* 0x000000000000794d */ /* 0x000fea0003800000 */
        .weak           $__internal_0_$__cuda_sm3x_div_rn_noftz_f32_slowpath
        .type           $__internal_0_$__cuda_sm3x_div_rn_noftz_f32_slowpath,@function
        .size           $__internal_0_$__cuda_sm3x_div_rn_noftz_f32_slowpath,(.L_x_46 - $__internal_0_$__cuda_sm3x_div_rn_noftz_f32_slowpath)
$__internal_0_$__cuda_sm3x_div_rn_noftz_f32_slowpath:
[----:B------:R-:W0:Y:S01]  /*0280*/  LDC R3, c[0x0][0x388] ;  /* 0x0000e200ff037b82 */ /* 0x000e220000000800 */
[--C-:B------:R-:W-:Y:S01]  /*0290*/  SHF.R.U32.HI R6, RZ, 0x17, R0.reuse ;  /* 0x00000017ff067819 */ /* 0x100fe20000011600 */
[----:B------:R-:W1:Y:S01]  /*02a0*/  LDCU UR6, c[0x0][0x388] ;  /* 0x00007100ff0677ac */ /* 0x000e620008000800 */
[----:B------:R-:W-:Y:S01]  /*02b0*/  BSSY.RECONVERGENT B1, `(.L_x_20) ;  /* 0x0000064000017945 */ /* 0x000fe20003800200 */
[----:B------:R-:W-:Y:S01]  /*02c0*/  IMAD.MOV.U32 R8, RZ, RZ, R0 ;  /* 0x000000ffff087224 */ /* 0x000fe200078e0000 */
[----:B------:R-:W-:-:S05]  /*02d0*/  LOP3.LUT R6, R6, 0xff, RZ, 0xc0, !PT ;  /* 0x000000ff06067812 */ /* 0x000fca00078ec0ff */
[----:B------:R-:W-:Y:S02]  /*02e0*/  VIADD R11, R6, 0xffffffff ;  /* 0xffffffff060b7836 */ /* 0x000fe40000000000 */
[----:B-1----:R-:W-:Y:S01]  /*02f0*/  IMAD.U32 R9, RZ, RZ, UR6 ;  /* 0x00000006ff097e24 */ /* 0x002fe2000f8e00ff */
[----:B0-----:R-:W-:-:S04]  /*0300*/  SHF.R.U32.HI R7, RZ, 0x17, R3 ;  /* 0x00000017ff077819 */ /* 0x001fc80000011603 */
[----:B------:R-:W-:-:S05]  /*0310*/  LOP3.LUT R7, R7, 0xff, RZ, 0xc0, !PT ;  /* 0x000000ff07077812 */ /* 0x000fca00078ec0ff */
[----:B------:R-:W-:-:S05]  /*0320*/  VIADD R12, R7, 0xffffffff ;  /* 0xffffffff070c7836 */ /* 0x000fca0000000000 */
[----:B------:R-:W-:-:S04]  /*0330*/  ISETP.GT.U32.AND P0, PT, R12, 0xfd, PT ;  /* 0x000000fd0c00780c */ /* 0x000fc80003f04070 */
[----:B------:R-:W-:-:S13]  /*0340*/  ISETP.GT.U32.OR P0, PT, R11, 0xfd, P0 ;  /* 0x000000fd0b00780c */ /* 0x000fda0000704470 */
[----:B------:R-:W-:Y:S01]  /*0350*/  @!P0 IMAD.MOV.U32 R10, RZ, RZ, RZ ;  /* 0x000000ffff0a8224 */ /* 0x000fe200078e00ff */
[----:B------:R-:W-:Y:S06]  /*0360*/  @!P0 BRA `(.L_x_21) ;  /* 0x00000000005c8947 */ /* 0x000fec0003800000 */
[----:B------:R-:W-:Y:S02]  /*0370*/  FSETP.GTU.FTZ.AND P1, PT, |R3|, +INF , PT ;  /* 0x7f8000000300780b */ /* 0x000fe40003f3c200 */
[----:B------:R-:W-:-:S04]  /*0380*/  FSETP.GTU.FTZ.AND P0, PT, |R0|, +INF , PT ;  /* 0x7f8000000000780b */ /* 0x000fc80003f1c200 */
[----:B------:R-:W-:-:S13]  /*0390*/  PLOP3.LUT P0, PT, P0, P1, PT, 0xf8, 0x8f ;  /* 0x00000000008f781c */ /* 0x000fda0000703f70 */
[----:B------:R-:W-:Y:S05]  /*03a0*/  @P0 BRA `(.L_x_22) ;  /* 0x00000004004c0947 */ /* 0x000fea0003800000 */
[----:B------:R-:W-:-:S13]  /*03b0*/  LOP3.LUT P0, RZ, R9, 0x7fffffff, R8, 0xc8, !PT ;  /* 0x7fffffff09ff7812 */ /* 0x000fda000780c808 */
[----:B------:R-:W-:Y:S05]  /*03c0*/  @!P0 BRA `(.L_x_23) ;  /* 0x00000004003c8947 */ /* 0x000fea0003800000 */
[C---:B------:R-:W-:Y:S02]  /*03d0*/  FSETP.NEU.FTZ.AND P2, PT, |R0|.reuse, +INF , PT ;  /* 0x7f8000000000780b */ /* 0x040fe40003f5d200 */
[----:B------:R-:W-:Y:S02]  /*03e0*/  FSETP.NEU.FTZ.AND P1, PT, |R3|, +INF , PT ;  /* 0x7f8000000300780b */ /* 0x000fe40003f3d200 */
[----:B------:R-:W-:-:S11]  /*03f0*/  FSETP.NEU.FTZ.AND P0, PT, |R0|, +INF , PT ;  /* 0x7f8000000000780b */ /* 0x000fd60003f1d200 */
[----:B------:R-:W-:Y:S05]  /*0400*/  @!P1 BRA !P2, `(.L_x_23) ;  /* 0x00000004002c9947 */ /* 0x000fea0005000000 */
[----:B------:R-:W-:-:S04]  /*0410*/  LOP3.LUT P2, RZ, R8, 0x7fffffff, RZ, 0xc0, !PT ;  /* 0x7fffffff08ff7812 */ /* 0x000fc8000784c0ff */
[----:B------:R-:W-:-:S13]  /*0420*/  PLOP3.LUT P1, PT, P1, P2, PT, 0x2f, 0xf2 ;  /* 0x0000000000f2781c */ /* 0x000fda0000f24577 */
[----:B------:R-:W-:Y:S05]  /*0430*/  @P1 BRA `(.L_x_24) ;  /* 0x0000000400181947 */ /* 0x000fea0003800000 */
[----:B------:R-:W-:-:S04]  /*0440*/  LOP3.LUT P1, RZ, R9, 0x7fffffff, RZ, 0xc0, !PT ;  /* 0x7fffffff09ff7812 */ /* 0x000fc8000782c0ff */
[----:B------:R-:W-:-:S13]  /*0450*/  PLOP3.LUT P0, PT, P0, P1, PT, 0x2f, 0xf2 ;  /* 0x0000000000f2781c */ /* 0x000fda0000702577 */
[----:B------:R-:W-:Y:S05]  /*0460*/  @P0 BRA `(.L_x_25) ;  /* 0x0000000400000947 */ /* 0x000fea0003800000 */
[----:B------:R-:W-:Y:S02]  /*0470*/  ISETP.GE.AND P0, PT, R11, RZ, PT ;  /* 0x000000ff0b00720c */ /* 0x000fe40003f06270 */
[----:B------:R-:W-:-:S11]  /*0480*/  ISETP.GE.AND P1, PT, R12, RZ, PT ;  /* 0x000000ff0c00720c */ /* 0x000fd60003f26270 */
[----:B------:R-:W-:Y:S02]  /*0490*/  @P0 IMAD.MOV.U32 R10, RZ, RZ, RZ ;  /* 0x000000ffff0a0224 */ /* 0x000fe400078e00ff */
[----:B------:R-:W-:Y:S01]  /*04a0*/  @!P0 FFMA R8, R0, 1.84467440737095516160e+19, RZ ;  /* 0x5f80000000088823 */ /* 0x000fe200000000ff */
[----:B------:R-:W-:Y:S02]  /*04b0*/  @!P0 IMAD.MOV.U32 R10, RZ, RZ, -0x40 ;  /* 0xffffffc0ff0a8424 */ /* 0x000fe400078e00ff */
[----:B------:R-:W-:Y:S02]  /*04c0*/  @!P1 FFMA R9, R3, 1.84467440737095516160e+19, RZ ;  /* 0x5f80000003099823 */ /* 0x000fe400000000ff */
[----:B------:R-:W-:-:S07]  /*04d0*/  @!P1 VIADD R10, R10, 0x40 ;  /* 0x000000400a0a9836 */ /* 0x000fce0000000000 */
.L_x_21:
[----:B------:R-:W-:Y:S01]  /*04e0*/  LEA R0, R7, 0xc0800000, 0x17 ;  /* 0xc080000007007811 */ /* 0x000fe200078eb8ff */
[----:B------:R-:W-:Y:S01]  /*04f0*/  VIADD R6, R6, 0xffffff81 ;  /* 0xffffff8106067836 */ /* 0x000fe20000000000 */
[----:B------:R-:W-:Y:S03]  /*0500*/  BSSY.RECONVERGENT B2, `(.L_x_26) ;  /* 0x0000035000027945 */ /* 0x000fe60003800200 */
[----:B------:R-:W-:Y:S01]  /*0510*/  IMAD.IADD R9, R9, 0x1, -R0 ;  /* 0x0000000109097824 */ /* 0x000fe200078e0a00 */
[C---:B------:R-:W-:Y:S01]  /*0520*/  IADD3 R7, PT, PT, R6.reuse, 0x7f, -R7 ;  /* 0x0000007f06077810 */ /* 0x040fe20007ffe807 */
[----:B------:R-:W-:Y:S02]  /*0530*/  IMAD R0, R6, -0x800000, R8 ;  /* 0xff80000006007824 */ /* 0x000fe400078e0208 */
[----:B------:R-:W0:Y:S01]  /*0540*/  MUFU.RCP R3, R9 ;  /* 0x0000000900037308 */ /* 0x000e220000001000 */
[----:B------:R-:W-:Y:S01]  /*0550*/  FADD.FTZ R11, -R9, -RZ ;  /* 0x800000ff090b7221 */ /* 0x000fe20000010100 */
[----:B------:R-:W-:-:S03]  /*0560*/  IMAD.IADD R7, R7, 0x1, R10 ;  /* 0x0000000107077824 */ /* 0x000fc600078e020a */
[----:B0-----:R-:W-:-:S04]  /*0570*/  FFMA R12, R3, R11, 1 ;  /* 0x3f800000030c7423 */ /* 0x001fc8000000000b */
[----:B------:R-:W-:-:S04]  /*0580*/  FFMA R12, R3, R12, R3 ;  /* 0x0000000c030c7223 */ /* 0x000fc80000000003 */
[----:B------:R-:W-:-:S04]  /*0590*/  FFMA R3, R0, R12, RZ ;  /* 0x0000000c00037223 */ /* 0x000fc800000000ff */
[----:B------:R-:W-:-:S04]  /*05a0*/  FFMA R8, R11, R3, R0 ;  /* 0x000000030b087223 */ /* 0x000fc80000000000 */
[----:B------:R-:W-:-:S04]  /*05b0*/  FFMA R13, R12, R8, R3 ;  /* 0x000000080c0d7223 */ /* 0x000fc80000000003 */
[----:B------:R-:W-:-:S04]  /*05c0*/  FFMA R8, R11, R13, R0 ;  /* 0x0000000d0b087223 */ /* 0x000fc80000000000 */
[----:B------:R-:W-:-:S05]  /*05d0*/  FFMA R0, R12, R8, R13 ;  /* 0x000000080c007223 */ /* 0x000fca000000000d */
[----:B------:R-:W-:-:S04]  /*05e0*/  SHF.R.U32.HI R3, RZ, 0x17, R0 ;  /* 0x00000017ff037819 */ /* 0x000fc80000011600 */
[----:B------:R-:W-:-:S05]  /*05f0*/  LOP3.LUT R3, R3, 0xff, RZ, 0xc0, !PT ;  /* 0x000000ff03037812 */ /* 0x000fca00078ec0ff */
[----:B------:R-:W-:-:S04]  /*0600*/  IMAD.IADD R9, R3, 0x1, R7 ;  /* 0x0000000103097824 */ /* 0x000fc800078e0207 */
[----:B------:R-:W-:-:S05]  /*0610*/  VIADD R3, R9, 0xffffffff ;  /* 0xffffffff09037836 */ /* 0x000fca0000000000 */
[----:B------:R-:W-:-:S13]  /*0620*/  ISETP.GE.U32.AND P0, PT, R3, 0xfe, PT ;  /* 0x000000fe0300780c */ /* 0x000fda0003f06070 */
[----:B------:R-:W-:Y:S05]  /*0630*/  @!P0 BRA `(.L_x_27) ;  /* 0x0000000000808947 */ /* 0x000fea0003800000 */
[----:B------:R-:W-:-:S13]  /*0640*/  ISETP.GT.AND P0, PT, R9, 0xfe, PT ;  /* 0x000000fe0900780c */ /* 0x000fda0003f04270 */
[----:B------:R-:W-:Y:S05]  /*0650*/  @P0 BRA `(.L_x_28) ;  /* 0x00000000006c0947 */ /* 0x000fea0003800000 */
[----:B------:R-:W-:-:S13]  /*0660*/  ISETP.GE.AND P0, PT, R9, 0x1, PT ;  /* 0x000000010900780c */ /* 0x000fda0003f06270 */
[----:B------:R-:W-:Y:S05]  /*0670*/  @P0 BRA `(.L_x_29) ;  /* 0x0000000000740947 */ /* 0x000fea0003800000 */
[----:B------:R-:W-:Y:S02]  /*0680*/  ISETP.GE.AND P0, PT, R9, -0x18, PT ;  /* 0xffffffe80900780c */ /* 0x000fe40003f06270 */
[----:B------:R-:W-:-:S11]  /*0690*/  LOP3.LUT R0, R0, 0x80000000, RZ, 0xc0, !PT ;  /* 0x8000000000007812 */ /* 0x000fd600078ec0ff */
[----:B------:R-:W-:Y:S05]  /*06a0*/  @!P0 BRA `(.L_x_29) ;  /* 0x0000000000688947 */ /* 0x000fea0003800000 */
[CCC-:B------:R-:W-:Y:S01]  /*06b0*/  FFMA.RZ R3, R12.reuse, R8.reuse, R13.reuse ;  /* 0x000000080c037223 */ /* 0x1c0fe2000000c00d */
[CCC-:B------:R-:W-:Y:S01]  /*06c0*/  FFMA.RM R6, R12.reuse, R8.reuse, R13.reuse ;  /* 0x000000080c067223 */ /* 0x1c0fe2000000400d */
[C---:B------:R-:W-:Y:S02]  /*06d0*/  ISETP.NE.AND P2, PT, R9.reuse, RZ, PT ;  /* 0x000000ff0900720c */ /* 0x040fe40003f45270 */
[----:B------:R-:W-:Y:S02]  /*06e0*/  ISETP.NE.AND P1, PT, R9, RZ, PT ;  /* 0x000000ff0900720c */ /* 0x000fe40003f25270 */
[----:B------:R-:W-:Y:S01]  /*06f0*/  LOP3.LUT R7, R3, 0x7fffff, RZ, 0xc0, !PT ;  /* 0x007fffff03077812 */ /* 0x000fe200078ec0ff */
[----:B------:R-:W-:Y:S01]  /*0700*/  FFMA.RP R3, R12, R8, R13 ;  /* 0x000000080c037223 */ /* 0x000fe2000000800d */
[----:B------:R-:W-:Y:S02]  /*0710*/  VIADD R8, R9, 0x20 ;  /* 0x0000002009087836 */ /* 0x000fe40000000000 */
[----:B------:R-:W-:Y:S01]  /*0720*/  LOP3.LUT R7, R7, 0x800000, RZ, 0xfc, !PT ;  /* 0x0080000007077812 */ /* 0x000fe200078efcff */
[----:B------:R-:W-:Y:S01]  /*0730*/  IMAD.MOV R9, RZ, RZ, -R9 ;  /* 0x000000ffff097224 */ /* 0x000fe200078e0a09 */
[----:B------:R-:W-:-:S02]  /*0740*/  FSETP.NEU.FTZ.AND P0, PT, R3, R6, PT ;  /* 0x000000060300720b */ /* 0x000fc40003f1d000 */
[----:B------:R-:W-:Y:S02]  /*0750*/  SHF.L.U32 R8, R7, R8, RZ ;  /* 0x0000000807087219 */ /* 0x000fe400000006ff */
[----:B------:R-:W-:Y:S02]  /*0760*/  SEL R6, R9, RZ, P2 ;  /* 0x000000ff09067207 */ /* 0x000fe40001000000 */
[----:B------:R-:W-:Y:S02]  /*0770*/  ISETP.NE.AND P1, PT, R8, RZ, P1 ;  /* 0x000000ff0800720c */ /* 0x000fe40000f25270 */
[----:B------:R-:W-:Y:S02]  /*0780*/  SHF.R.U32.HI R6, RZ, R6, R7 ;  /* 0x00000006ff067219 */ /* 0x000fe40000011607 */
[----:B------:R-:W-:Y:S02]  /*0790*/  PLOP3.LUT P0, PT, P0, P1, PT, 0xf8, 0x8f ;  /* 0x00000000008f781c */ /* 0x000fe40000703f70 */
[----:B------:R-:W-:-:S02]  /*07a0*/  SHF.R.U32.HI R8, RZ, 0x1, R6 ;  /* 0x00000001ff087819 */ /* 0x000fc40000011606 */
[----:B------:R-:W-:-:S04]  /*07b0*/  SEL R3, RZ, 0x1, !P0 ;  /* 0x00000001ff037807 */ /* 0x000fc80004000000 */
[----:B------:R-:W-:-:S04]  /*07c0*/  LOP3.LUT R3, R3, 0x1, R8, 0xf8, !PT ;  /* 0x0000000103037812 */ /* 0x000fc800078ef808 */
[----:B------:R-:W-:-:S05]  /*07d0*/  LOP3.LUT R3, R3, R6, RZ, 0xc0, !PT ;  /* 0x0000000603037212 */ /* 0x000fca00078ec0ff */
[----:B------:R-:W-:-:S05]  /*07e0*/  IMAD.IADD R3, R8, 0x1, R3 ;  /* 0x0000000108037824 */ /* 0x000fca00078e0203 */
[----:B------:R-:W-:Y:S01]  /*07f0*/  LOP3.LUT R0, R3, R0, RZ, 0xfc, !PT ;  /* 0x0000000003007212 */ /* 0x000fe200078efcff */
[----:B------:R-:W-:Y:S06]  /*0800*/  BRA `(.L_x_29) ;  /* 0x0000000000107947 */ /* 0x000fec0003800000 */
.L_x_28:
[----:B------:R-:W-:-:S04]  /*0810*/  LOP3.LUT R0, R0, 0x80000000, RZ, 0xc0, !PT ;  /* 0x8000000000007812 */ /* 0x000fc800078ec0ff */
[----:B------:R-:W-:Y:S01]  /*0820*/  LOP3.LUT R0, R0, 0x7f800000, RZ, 0xfc, !PT ;  /* 0x7f80000000007812 */ /* 0x000fe200078efcff */
[----:B------:R-:W-:Y:S06]  /*0830*/  BRA `(.L_x_29) ;  /* 0x0000000000047947 */ /* 0x000fec0003800000 */
.L_x_27:
[----:B------:R-:W-:-:S07]  /*0840*/  IMAD R0, R7, 0x800000, R0 ;  /* 0x0080000007007824 */ /* 0x000fce00078e0200 */
.L_x_29:
[----:B------:R-:W-:Y:S05]  /*0850*/  BSYNC.RECONVERGENT B2 ;  /* 0x0000000000027941 */ /* 0x000fea0003800200 */
.L_x_26:
[----:B------:R-:W-:Y:S05]  /*0860*/  BRA `(.L_x_30) ;  /* 0x0000000000207947 */ /* 0x000fea0003800000 */
.L_x_25:
[----:B------:R-:W-:-:S04]  /*0870*/  LOP3.LUT R0, R9, 0x80000000, R8, 0x48, !PT ;  /* 0x8000000009007812 */ /* 0x000fc800078e4808 */
[----:B------:R-:W-:Y:S01]  /*0880*/  LOP3.LUT R0, R0, 0x7f800000, RZ, 0xfc, !PT ;  /* 0x7f80000000007812 */ /* 0x000fe200078efcff */
[----:B------:R-:W-:Y:S06]  /*0890*/  BRA `(.L_x_30) ;  /* 0x0000000000147947 */ /* 0x000fec0003800000 */
.L_x_24:
[----:B------:R-:W-:Y:S01]  /*08a0*/  LOP3.LUT R0, R9, 0x80000000, R8, 0x48, !PT ;  /* 0x8000000009007812 */ /* 0x000fe200078e4808 */
[----:B------:R-:W-:Y:S06]  /*08b0*/  BRA `(.L_x_30) ;  /* 0x00000000000c7947 */ /* 0x000fec0003800000 */
.L_x_23:
[----:B------:R-:W0:Y:S01]  /*08c0*/  MUFU.RSQ R0, -QNAN ;  /* 0xffc0000000007908 */ /* 0x000e220000001400 */
[----:B------:R-:W-:Y:S05]  /*08d0*/  BRA `(.L_x_30) ;  /* 0x0000000000047947 */ /* 0x000fea0003800000 */
.L_x_22:
[----:B------:R-:W-:-:S07]  /*08e0*/  FADD.FTZ R0, R0, R3 ;  /* 0x0000000300007221 */ /* 0x000fce0000010000 */
.L_x_30:
[----:B------:R-:W-:Y:S05]  /*08f0*/  BSYNC.RECONVERGENT B1 ;  /* 0x0000000000017941 */ /* 0x000fea0003800200 */
.L_x_20:
[----:B------:R-:W-:-:S04]  /*0900*/  IMAD.MOV.U32 R3, RZ, RZ, 0x0 ;  /* 0x00000000ff037424 */ /* 0x000fc800078e00ff */
[----:B0-----:R-:W-:Y:S05]  /*0910*/  RET.REL.NODEC R2 `(_Z8divFloatPffi) ;  /* 0xfffffff402b87950 */ /* 0x001fea0003c3ffff */
.L_x_31:
        /* <DEDUP_REMOVED lines=14> */
.L_x_46:


//--------------------- .text._Z13divIntByFloatPKiPffi --------------------------
	.section	.text._Z13divIntByFloatPKiPffi,"ax",@progbits
	.align	128
        .global         _Z13divIntByFloatPKiPffi
        .type           _Z13divIntByFloatPKiPffi,@function
        .size           _Z13divIntByFloatPKiPffi,(.L_x_47 - _Z13divIntByFloatPKiPffi)
        .other          _Z13divIntByFloatPKiPffi,@"STO_CUDA_ENTRY STV_DEFAULT"
_Z13divIntByFloatPKiPffi:
.text._Z13divIntByFloatPKiPffi:
        /* <DEDUP_REMOVED lines=28> */
[----:B------:R-:W-:Y:S01]  /*01c0*/  FFMA R3, R3, R6, R3 ;  /* 0x0000000603037223 */ /* 0x000fe20000000003 */
[----:B---3--:R-:W-:-:S04]  /*01d0*/  I2FP.F32.S32 R0, R0 ;  /* 0x0000000000007245 */ /* 0x008fc80000201400 */
[----:B------:R-:W0:Y:S01]  /*01e0*/  FCHK P0, R0, R9 ;  /* 0x0000000900007302 */ /* 0x000e220000000000 */
[----:B------:R-:W-:-:S04]  /*01f0*/  FFMA R6, R0, R3, RZ ;  /* 0x0000000300067223 */ /* 0x000fc800000000ff */
[----:B------:R-:W-:-:S04]  /*0200*/  FFMA R7, R6, -R9, R0 ;  /* 0x8000000906077223 */ /* 0x000fc80000000000 */
[----:B------:R-:W-:Y:S01]  /*0210*/  FFMA R7, R3, R7, R6 ;  /* 0x0000000703077223 */ /* 0x000fe20000000006 */
[----:B0-----:R-:W-:Y:S06]  /*0220*/  @!P0 BRA `(.L_x_33) ;  /* 0x00000000000c8947 */ /* 0x001fec0003800000 */
[----:B------:R-:W-:-:S07]  /*0230*/  MOV R4, 0x250 ;  /* 0x0000025000047802 */ /* 0x000fce0000000f00 */
[----:B------:R-:W-:Y:S05]  /*0240*/  CALL.REL.NOINC `($__internal_1_$__cuda_sm3x_div_rn_noftz_f32_slowpath) ;  /* 0x0000000000187944 */ /* 0x000fea0003c00000 */
[----:B------:R-:W-:-:S07]  /*0250*/  IMAD.MOV.U32 R7, RZ, RZ, R0 ;  /* 0x000000ffff077224 */ /* 0x000fce00078e0000 */
.L_x_33:
[----:B------:R-:W-:Y:S05]  /*0260*/  BSYNC.RECONVERGENT B0 ;  /* 0x0000000000007941 */ /* 0x000fea0003800200 */
.L_x_32:
[----:B------:R-:W0:Y:S02]  /*0270*/  LDC.64 R4, c[0x0][0x388] ;  /* 0x0000e200ff047b82 */ /* 0x000e240000000a00 */
[----:B0-----:R-:W-:-:S05]  /*0280*/  IMAD.WIDE R2, R2, 0x4, R4 ;  /* 0x0000000402027825 */ /* 0x001fca00078e0204 */
[----:B------:R-:W-:Y:S01]  /*0290*/  STG.E desc[UR4][R2.64], R7 ;  /* 0x0000000702007986 */ /* 0x000fe2000c101904 */
[----:B------:R-:W-:Y:S05]  /*02a0*/  EXIT ;  /* 0x000000000000794d */ /* 0x000fea0003800000 */
        .weak           $__internal_1_$__cuda_sm3x_div_rn_noftz_f32_slowpath
        .type           $__internal_1_$__cuda_sm3x_div_rn_noftz_f32_slowpath,@function
        .size           $__internal_1_$__cuda_sm3x_div_rn_noftz_f32_slowpath,(.L_x_47 - $__internal_1_$__cuda_sm3x_div_rn_noftz_f32_slowpath)
$__internal_1_$__cuda_sm3x_div_rn_noftz_f32_slowpath:
        /* <DEDUP_REMOVED lines=38> */
.L_x_35:
        /* <DEDUP_REMOVED lines=51> */
.L_x_42:
[----:B------:R-:W-:-:S04]  /*0840*/  LOP3.LUT R0, R0, 0x80000000, RZ, 0xc0, !PT ;  /* 0x8000000000007812 */ /* 0x000fc800078ec0ff */
[----:B------:R-:W-:Y:S01]  /*0850*/  LOP3.LUT R0, R0, 0x7f800000, RZ, 0xfc, !PT ;  /* 0x7f80000000007812 */ /* 0x000fe200078efcff */
[----:B------:R-:W-:Y:S06]  /*0860*/  BRA `(.L_x_43) ;  /* 0x0000000000047947 */ /* 0x000fec0003800000 */
.L_x_41:
[----:B------:R-:W-:-:S07]  /*0870*/  IMAD R0, R6, 0x800000, R0 ;  /* 0x0080000006007824 */ /* 0x000fce00078e0200 */
.L_x_43:
[----:B------:R-:W-:Y:S05]  /*0880*/  BSYNC.RECONVERGENT B2 ;  /* 0x0000000000027941 */ /* 0x000fea0003800200 */
.L_x_40:
[----:B------:R-:W-:Y:S05]  /*0890*/  BRA `(.L_x_44) ;  /* 0x0000000000207947 */ /* 0x000fea0003800000 */
.L_x_39:
[----:B------:R-:W-:-:S04]  /*08a0*/  LOP3.LUT R0, R8, 0x80000000, R7, 0x48, !PT ;  /* 0x8000000008007812 */ /* 0x000fc800078e4807 */
[----:B------:R-:W-:Y:S01]  /*08b0*/  LOP3.LUT R0, R0, 0x7f800000, RZ, 0xfc, !PT ;  /* 0x7f80000000007812 */ /* 0x000fe200078efcff */
[----:B------:R-:W-:Y:S06]  /*08c0*/  BRA `(.L_x_44) ;  /* 0x0000000000147947 */ /* 0x000fec0003800000 */
.L_x_38:
[----:B------:R-:W-:Y:S01]  /*08d0*/  LOP3.LUT R0, R8, 0x80000000, R7, 0x48, !PT ;  /* 0x8000000008007812 */ /* 0x000fe200078e4807 */
[----:B------:R-:W-:Y:S06]  /*08e0*/  BRA `(.L_x_44) ;  /* 0x00000000000c7947 */ /* 0x000fec0003800000 */
.L_x_37:
[----:B------:R-:W0:Y:S01]  /*08f0*/  MUFU.RSQ R0, -QNAN ;  /* 0xffc0000000007908 */ /* 0x000e220000001400 */
[----:B------:R-:W-:Y:S05]  /*0900*/  BRA `(.L_x_44) ;  /* 0x0000000000047947 */ /* 0x000fea0003800000 */
.L_x_36:
[----:B------:R-:W-:-:S07]  /*0910*/  FADD.FTZ R0, R0, R3 ;  /* 0x0000000300007221 */ /* 0x000fce0000010000 */
.L_x_44:
[----:B------:R-:W-:Y:S05]  /*0920*/  BSYNC.RECONVERGENT B1 ;  /* 0x0000000000017941 */ /* 0x000fea0003800200 */
.L_x_34:
[----:B------:R-:W-:-:S04]  /*0930*/  IMAD.MOV.U32 R5, RZ, RZ, 0x0 ;  /* 0x00000000ff057424 */ /* 0x000fc800078e00ff */
[----:B0-----:R-:W-:Y:S05]  /*0940*/  RET.REL.NODEC R4 `(_Z13divIntByFloatPKiPffi) ;  /* 0xfffffff404ac7950 */ /* 0x001fea0003c3ffff */
.L_x_45:
        /* <DEDUP_REMOVED lines=11> */
.L_x_47:


//--------------------- .nv.shared.reserved.0     --------------------------
	.section	.nv.shared.reserved.0,"aw",@nobits
	.weak		__nv_reservedSMEM_offset_0_alias
	.size		__nv_reservedSMEM_offset_0_alias, 0, 64
	.other		__nv_reservedSMEM_offset_0_alias,@"STO_CUDA_RESERVED_SHARED STV_DEFAULT"
__nv_reservedSMEM_offset_0_alias:
	.zero		0
	.zero		64


//--------------------- .nv.constant0._Z4top2PKiPiii --------------------------
	.section	.nv.constant0._Z4top2PKiPiii,"a",@progbits
	.sectionflags	@""
	.align	4
.nv.constant0._Z4top2PKiPiii:
	.zero		920


//--------------------- .nv.constant0._Z10largerThanPKfPiS0_i --------------------------
	.section	.nv.constant0._Z10largerThanPKfPiS0_i,"a",@progbits
	.sectionflags	@""
	.align	4
.nv.constant0._Z10largerThanPKfPiS0_i:
	.zero		924


//--------------------- .nv.constant0._Z8convolvePKfPfS0_ii --------------------------
	.section	.nv.constant0._Z8convolvePKfPfS0_ii,"a",@progbits
	.sectionflags	@""
	.align	4
.nv.constant0._Z8convolvePKfPfS0_ii:
	.zero		928


//--------------------- .nv.constant0._Z7maxPoolPKiPii --------------------------
	.section	.nv.constant0._Z7maxPoolPKiPii,"a",@progbits
	.sectionflags	@""
	.align	4
.nv.constant0._Z7maxPoolPKiPii:
	.zero		916


//--------------------- .nv.constant0._Z3sumPfii  --------------------------
	.section	.nv.constant0._Z3sumPfii,"a",@progbits
	.sectionflags	@""
	.align	4
.nv.constant0._Z3sumPfii:
	.zero		912


//--------------------- .nv.constant0._Z8decimatePKfPfii --------------------------
	.section	.nv.constant0._Z8decimatePKfPfii,"a",@progbits
	.sectionflags	@""
	.align	4
.nv.constant0._Z8decimatePKfPfii:
	.zero		920


//--------------------- .nv.constant0._Z7squaredPKfPfi --------------------------
	.section	.nv.constant0._Z7squaredPKfPfi,"a",@progbits
	.sectionflags	@""
	.align	4
.nv.constant0._Z7squaredPKfPfi:
	.zero		916


//--------------------- .nv.constant0._Z7multIntPiii --------------------------
	.section	.nv.constant0._Z7multIntPiii,"a",@progbits
	.sectionflags	@""
	.align	4
.nv.constant0._Z7multIntPiii:
	.zero		912


//--------------------- .nv.constant0._Z8divFloatPffi --------------------------
	.section	.nv.constant0._Z8divFloatPffi,"a",@progbits
	.sectionflags	@""
	.align	4
.nv.constant0._Z8divFloatPffi:
	.zero		912


//--------------------- .nv.constant0._Z13divIntByFloatPKiPffi --------------------------
	.section	.nv.constant0._Z13divIntByFloatPKiPffi,"a",@progbits
	.sectionflags	@""
	.align	4
.nv.constant0._Z13divIntByFloatPKiPffi:
	.zero		920


//--------------------- SYMBOLS --------------------------

	.type		.nv.reservedSmem.offset0,@object
	.size		.nv.reservedSmem.offset0,0x4
